	.target	sm_100a

	.elftype	@"ET_EXEC"


//--------------------- .note.nv.tkinfo           --------------------------
	.section	.note.nv.tkinfo,"",@"SHT_NOTE"
	.sectionflags	@"SHF_NOTE_NV_TKINFO"
	.tkinfo
        /*0018*/ 	.word	0x00000002
        /*0030*/ 	.string	""
        /*0030*/ 	.string	"ptxas"
        /*0030*/ 	.string	"Cuda compilation tools, release 13.0, V13.0.88"
        /*0030*/ 	.string	"Build cuda_13.0.r13.0/compiler.36424714_0"
        /*0030*/ 	.string	"-arch sm_100a -m 64 "



//--------------------- .note.nv.cuinfo           --------------------------
	.section	.note.nv.cuinfo,"",@"SHT_NOTE"
	.sectionflags	@"SHF_NOTE_NV_CUINFO"
        /*0018*/ 	.short	0x0002
        /*001a*/ 	.short	0x0064
        /*001c*/ 	.short	0x0082
	.zero		2


//--------------------- .nv.info                  --------------------------
	.section	.nv.info,"",@"SHT_CUDA_INFO"
	.align	4


	//----- nvinfo : EIATTR_REGCOUNT
	.align		4
        /*0000*/ 	.byte	0x04, 0x2f
        /*0002*/ 	.short	(.L_19 - .L_18)
	.align		4
.L_18:
        /*0004*/ 	.word	index@(_ZN7cutlass13device_kernelINS_4gemm6kernel13GemmUniversalIN4cute5tupleIJiiiiEEENS1_10collective13CollectiveMmaINS1_35MainloopSm100TmaUmmaWarpSpecializedILi13ELi2ELi4ENS5_IJNS4_1CILi2EEENSA_ILi4EEENSA_ILi1EEEEEEEENS5_IJNSA_ILi128EEESG_SG_EEENS_12float_e5m2_tENS5_IJlSD_lEEESI_SJ_NS4_8TiledMMAINS4_8MMA_AtomIJNS4_10MMA_TraitsINS4_25SM100_MMA_F8F6F4_2x1SM_SSEJSI_SI_fSG_SG_NS4_17integral_constantINS4_4UMMA5MajorELSQ_0EEESR_NSO_INSP_7ScaleInELSS_0EEEST_EEEEEENS4_6LayoutINS5_IJSD_SD_SD_EEENS5_IJNSA_ILi0EEESY_SY_EEEEENS5_IJNS4_10UnderscoreES11_S11_EEEEENS4_28SM100_TMA_2SM_LOAD_MULTICASTENS4_14ComposedLayoutINS4_7SwizzleILi3ELi4ELi3EEENS4_18smem_ptr_flag_bitsILi8EEENSW_INS5_IJNSA_ILi8EEESG_EEENS5_IJSG_SD_EEEEEEEvNS4_8identityENS4_18SM100_TMA_2SM_LOADES1E_vS1F_EENS_8epilogue10collective18CollectiveEpilogueINS1I_23Sm100TmaWarpSpecializedILi2ELi2ELi32ELb0ELb0EEEJNS5_IJNSA_ILi64EEESG_SG_EEENS5_IJNSW_IS1N_SD_EENSW_INS5_IJNSA_ILi32EEESB_EEENS5_IJSD_S1N_EEEEEEEESI_SJ_SI_SJ_NS1I_6fusion15FusionCallbacksIS1M_NS1V_17LinearCombinationISI_fSI_fLNS_15FloatRoundStyleE2EEES1O_S1U_JEEENS4_5SM1004TMEM4LOAD26SM100_TMEM_LOAD_32dp32b32xENS4_13SM90_TMA_LOADENS15_INS16_ILi1ELi4ELi3EEES19_NSW_INS5_IJS1A_S1Q_EEENS5_IJS1Q_SD_EEEEEEENS4_39AutoVectorizingCopyWithAssumedAlignmentILi128EEENS4_14SM90_TMA_STOREES2A_S2C_S2C_EEEvvEEEEvNT_6ParamsE)
        /*0008*/ 	.word	0x00000074


	//----- nvinfo : EIATTR_FRAME_SIZE
	.align		4
.L_19:
        /*000c*/ 	.byte	0x04, 0x11
        /*000e*/ 	.short	(.L_21 - .L_20)
	.align		4
.L_20:
        /*0010*/ 	.word	index@($__internal_2_$__cuda_sm10x_tcgen05_guardrail_trap_unallocated_columns_being_dealloced)
        /*0014*/ 	.word	0x00000000


	//----- nvinfo : EIATTR_FRAME_SIZE
	.align		4
.L_21:
        /*0018*/ 	.byte	0x04, 0x11
        /*001a*/ 	.short	(.L_23 - .L_22)
	.align		4
.L_22:
        /*001c*/ 	.word	index@($__internal_1_$__cuda_sm10x_tcgen05_guardrail_trap_phase_invalid_during_alloc)
        /*0020*/ 	.word	0x00000000


	//----- nvinfo : EIATTR_FRAME_SIZE
	.align		4
.L_23:
        /*0024*/ 	.byte	0x04, 0x11
        /*0026*/ 	.short	(.L_25 - .L_24)
	.align		4
.L_24:
        /*0028*/ 	.word	index@($__internal_0_$__cuda_sm10x_tcgen05_guardrail_trap_col_being_dealloced_not_returned_by_alloc)
        /*002c*/ 	.word	0x00000000


	//----- nvinfo : EIATTR_FRAME_SIZE
	.align		4
.L_25:
        /*0030*/ 	.byte	0x04, 0x11
        /*0032*/ 	.short	(.L_27 - .L_26)
	.align		4
.L_26:
        /*0034*/ 	.word	index@(_ZN7cutlass13device_kernelINS_4gemm6kernel13GemmUniversalIN4cute5tupleIJiiiiEEENS1_10collective13CollectiveMmaINS1_35MainloopSm100TmaUmmaWarpSpecializedILi13ELi2ELi4ENS5_IJNS4_1CILi2EEENSA_ILi4EEENSA_ILi1EEEEEEEENS5_IJNSA_ILi128EEESG_SG_EEENS_12float_e5m2_tENS5_IJlSD_lEEESI_SJ_NS4_8TiledMMAINS4_8MMA_AtomIJNS4_10MMA_TraitsINS4_25SM100_MMA_F8F6F4_2x1SM_SSEJSI_SI_fSG_SG_NS4_17integral_constantINS4_4UMMA5MajorELSQ_0EEESR_NSO_INSP_7ScaleInELSS_0EEEST_EEEEEENS4_6LayoutINS5_IJSD_SD_SD_EEENS5_IJNSA_ILi0EEESY_SY_EEEEENS5_IJNS4_10UnderscoreES11_S11_EEEEENS4_28SM100_TMA_2SM_LOAD_MULTICASTENS4_14ComposedLayoutINS4_7SwizzleILi3ELi4ELi3EEENS4_18smem_ptr_flag_bitsILi8EEENSW_INS5_IJNSA_ILi8EEESG_EEENS5_IJSG_SD_EEEEEEEvNS4_8identityENS4_18SM100_TMA_2SM_LOADES1E_vS1F_EENS_8epilogue10collective18CollectiveEpilogueINS1I_23Sm100TmaWarpSpecializedILi2ELi2ELi32ELb0ELb0EEEJNS5_IJNSA_ILi64EEESG_SG_EEENS5_IJNSW_IS1N_SD_EENSW_INS5_IJNSA_ILi32EEESB_EEENS5_IJSD_S1N_EEEEEEEESI_SJ_SI_SJ_NS1I_6fusion15FusionCallbacksIS1M_NS1V_17LinearCombinationISI_fSI_fLNS_15FloatRoundStyleE2EEES1O_S1U_JEEENS4_5SM1004TMEM4LOAD26SM100_TMEM_LOAD_32dp32b32xENS4_13SM90_TMA_LOADENS15_INS16_ILi1ELi4ELi3EEES19_NSW_INS5_IJS1A_S1Q_EEENS5_IJS1Q_SD_EEEEEEENS4_39AutoVectorizingCopyWithAssumedAlignmentILi128EEENS4_14SM90_TMA_STOREES2A_S2C_S2C_EEEvvEEEEvNT_6ParamsE)
        /*0038*/ 	.word	0x00000000


	//----- nvinfo : EIATTR_MIN_STACK_SIZE
	.align		4
.L_27:
        /*003c*/ 	.byte	0x04, 0x12
        /*003e*/ 	.short	(.L_29 - .L_28)
	.align		4
.L_28:
        /*0040*/ 	.word	index@(_ZN7cutlass13device_kernelINS_4gemm6kernel13GemmUniversalIN4cute5tupleIJiiiiEEENS1_10collective13CollectiveMmaINS1_35MainloopSm100TmaUmmaWarpSpecializedILi13ELi2ELi4ENS5_IJNS4_1CILi2EEENSA_ILi4EEENSA_ILi1EEEEEEEENS5_IJNSA_ILi128EEESG_SG_EEENS_12float_e5m2_tENS5_IJlSD_lEEESI_SJ_NS4_8TiledMMAINS4_8MMA_AtomIJNS4_10MMA_TraitsINS4_25SM100_MMA_F8F6F4_2x1SM_SSEJSI_SI_fSG_SG_NS4_17integral_constantINS4_4UMMA5MajorELSQ_0EEESR_NSO_INSP_7ScaleInELSS_0EEEST_EEEEEENS4_6LayoutINS5_IJSD_SD_SD_EEENS5_IJNSA_ILi0EEESY_SY_EEEEENS5_IJNS4_10UnderscoreES11_S11_EEEEENS4_28SM100_TMA_2SM_LOAD_MULTICASTENS4_14ComposedLayoutINS4_7SwizzleILi3ELi4ELi3EEENS4_18smem_ptr_flag_bitsILi8EEENSW_INS5_IJNSA_ILi8EEESG_EEENS5_IJSG_SD_EEEEEEEvNS4_8identityENS4_18SM100_TMA_2SM_LOADES1E_vS1F_EENS_8epilogue10collective18CollectiveEpilogueINS1I_23Sm100TmaWarpSpecializedILi2ELi2ELi32ELb0ELb0EEEJNS5_IJNSA_ILi64EEESG_SG_EEENS5_IJNSW_IS1N_SD_EENSW_INS5_IJNSA_ILi32EEESB_EEENS5_IJSD_S1N_EEEEEEEESI_SJ_SI_SJ_NS1I_6fusion15FusionCallbacksIS1M_NS1V_17LinearCombinationISI_fSI_fLNS_15FloatRoundStyleE2EEES1O_S1U_JEEENS4_5SM1004TMEM4LOAD26SM100_TMEM_LOAD_32dp32b32xENS4_13SM90_TMA_LOADENS15_INS16_ILi1ELi4ELi3EEES19_NSW_INS5_IJS1A_S1Q_EEENS5_IJS1Q_SD_EEEEEEENS4_39AutoVectorizingCopyWithAssumedAlignmentILi128EEENS4_14SM90_TMA_STOREES2A_S2C_S2C_EEEvvEEEEvNT_6ParamsE)
        /*0044*/ 	.word	0x00000000
.L_29:


//--------------------- .nv.compat                --------------------------
	.section	.nv.compat,"",@"SHT_CUDA_COMPAT_INFO"
	.align	4
        /*0000*/ 	.byte	0x02, 0x09, 0x01, 0x00, 0x02, 0x02, 0x02, 0x00, 0x02, 0x05, 0x05, 0x00, 0x03, 0x07, 0x01, 0x01
        /*0010*/ 	.byte	0x02, 0x03, 0x01, 0x00, 0x02, 0x06, 0x01, 0x00, 0x04, 0x0b, 0x08, 0x00, 0x09, 0x00, 0x00, 0x00
        /*0020*/ 	.byte	0x00, 0x00, 0x00, 0x00


//--------------------- .nv.info._ZN7cutlass13device_kernelINS_4gemm6kernel13GemmUniversalIN4cute5tupleIJiiiiEEENS1_10collective13CollectiveMmaINS1_35MainloopSm100TmaUmmaWarpSpecializedILi13ELi2ELi4ENS5_IJNS4_1CILi2EEENSA_ILi4EEENSA_ILi1EEEEEEEENS5_IJNSA_ILi128EEESG_SG_EEENS_12float_e5m2_tENS5_IJlSD_lEEESI_SJ_NS4_8TiledMMAINS4_8MMA_AtomIJNS4_10MMA_TraitsINS4_25SM100_MMA_F8F6F4_2x1SM_SSEJSI_SI_fSG_SG_NS4_17integral_constantINS4_4UMMA5MajorELSQ_0EEESR_NSO_INSP_7ScaleInELSS_0EEEST_EEEEEENS4_6LayoutINS5_IJSD_SD_SD_EEENS5_IJNSA_ILi0EEESY_SY_EEEEENS5_IJNS4_10UnderscoreES11_S11_EEEEENS4_28SM100_TMA_2SM_LOAD_MULTICASTENS4_14ComposedLayoutINS4_7SwizzleILi3ELi4ELi3EEENS4_18smem_ptr_flag_bitsILi8EEENSW_INS5_IJNSA_ILi8EEESG_EEENS5_IJSG_SD_EEEEEEEvNS4_8identityENS4_18SM100_TMA_2SM_LOADES1E_vS1F_EENS_8epilogue10collective18CollectiveEpilogueINS1I_23Sm100TmaWarpSpecializedILi2ELi2ELi32ELb0ELb0EEEJNS5_IJNSA_ILi64EEESG_SG_EEENS5_IJNSW_IS1N_SD_EENSW_INS5_IJNSA_ILi32EEESB_EEENS5_IJSD_S1N_EEEEEEEESI_SJ_SI_SJ_NS1I_6fusion15FusionCallbacksIS1M_NS1V_17LinearCombinationISI_fSI_fLNS_15FloatRoundStyleE2EEES1O_S1U_JEEENS4_5SM1004TMEM4LOAD26SM100_TMEM_LOAD_32dp32b32xENS4_13SM90_TMA_LOADENS15_INS16_ILi1ELi4ELi3EEES19_NSW_INS5_IJS1A_S1Q_EEENS5_IJS1Q_SD_EEEEEEENS4_39AutoVectorizingCopyWithAssumedAlignmentILi128EEENS4_14SM90_TMA_STOREES2A_S2C_S2C_EEEvvEEEEvNT_6ParamsE --------------------------
	.section	.nv.info._ZN7cutlass13device_kernelINS_4gemm6kernel13GemmUniversalIN4cute5tupleIJiiiiEEENS1_10collective13CollectiveMmaINS1_35MainloopSm100TmaUmmaWarpSpecializedILi13ELi2ELi4ENS5_IJNS4_1CILi2EEENSA_ILi4EEENSA_ILi1EEEEEEEENS5_IJNSA_ILi128EEESG_SG_EEENS_12float_e5m2_tENS5_IJlSD_lEEESI_SJ_NS4_8TiledMMAINS4_8MMA_AtomIJNS4_10MMA_TraitsINS4_25SM100_MMA_F8F6F4_2x1SM_SSEJSI_SI_fSG_SG_NS4_17integral_constantINS4_4UMMA5MajorELSQ_0EEESR_NSO_INSP_7ScaleInELSS_0EEEST_EEEEEENS4_6LayoutINS5_IJSD_SD_SD_EEENS5_IJNSA_ILi0EEESY_SY_EEEEENS5_IJNS4_10UnderscoreES11_S11_EEEEENS4_28SM100_TMA_2SM_LOAD_MULTICASTENS4_14ComposedLayoutINS4_7SwizzleILi3ELi4ELi3EEENS4_18smem_ptr_flag_bitsILi8EEENSW_INS5_IJNSA_ILi8EEESG_EEENS5_IJSG_SD_EEEEEEEvNS4_8identityENS4_18SM100_TMA_2SM_LOADES1E_vS1F_EENS_8epilogue10collective18CollectiveEpilogueINS1I_23Sm100TmaWarpSpecializedILi2ELi2ELi32ELb0ELb0EEEJNS5_IJNSA_ILi64EEESG_SG_EEENS5_IJNSW_IS1N_SD_EENSW_INS5_IJNSA_ILi32EEESB_EEENS5_IJSD_S1N_EEEEEEEESI_SJ_SI_SJ_NS1I_6fusion15FusionCallbacksIS1M_NS1V_17LinearCombinationISI_fSI_fLNS_15FloatRoundStyleE2EEES1O_S1U_JEEENS4_5SM1004TMEM4LOAD26SM100_TMEM_LOAD_32dp32b32xENS4_13SM90_TMA_LOADENS15_INS16_ILi1ELi4ELi3EEES19_NSW_INS5_IJS1A_S1Q_EEENS5_IJS1Q_SD_EEEEEEENS4_39AutoVectorizingCopyWithAssumedAlignmentILi128EEENS4_14SM90_TMA_STOREES2A_S2C_S2C_EEEvvEEEEvNT_6ParamsE,"",@"SHT_CUDA_INFO"
	.sectionflags	@""
	.align	4


	//----- nvinfo : EIATTR_CUDA_API_VERSION
	.align		4
        /*0000*/ 	.byte	0x04, 0x37
        /*0002*/ 	.short	(.L_31 - .L_30)
.L_30:
        /*0004*/ 	.word	0x00000082


	//----- nvinfo : EIATTR_KPARAM_INFO
	.align		4
.L_31:
        /*0008*/ 	.byte	0x04, 0x17
        /*000a*/ 	.short	(.L_33 - .L_32)
.L_32:
        /*000c*/ 	.word	0x00000000
        /*0010*/ 	.short	0x0000
        /*0012*/ 	.short	0x0000
        /*0014*/ 	.byte	0x00, 0xf0, 0x01, 0x20


	//----- nvinfo : EIATTR_AT_ENTRY_FRAGMENTS
	.align		4
.L_33:
        /*0018*/ 	.byte	0x04, 0x4f
        /*001a*/ 	.short	(.L_35 - .L_34)


	//   ....[0]....
.L_34:
        /*001c*/ 	.word	0x00000007


	//----- nvinfo : EIATTR_RESERVED_SMEM_USED
	.align		4
.L_35:
        /*0020*/ 	.byte	0x01, 0x41
	.zero		2


	//----- nvinfo : EIATTR_SPARSE_MMA_MASK
	.align		4
        /*0024*/ 	.byte	0x03, 0x50
        /*0026*/ 	.short	0x0000


	//----- nvinfo : EIATTR_TCGEN05_2CTA_USED
	.align		4
        /*0028*/ 	.byte	0x01, 0x52
	.zero		2


	//----- nvinfo : EIATTR_MAXREG_COUNT
	.align		4
        /*002c*/ 	.byte	0x03, 0x1b
        /*002e*/ 	.short	0x00ff


	//----- nvinfo : EIATTR_NUM_BARRIERS
	.align		4
        /*0030*/ 	.byte	0x02, 0x4c
        /*0032*/ 	.byte	0x07
	.zero		1


	//----- nvinfo : EIATTR_EXTERNS
	.align		4
        /*0034*/ 	.byte	0x04, 0x0f
        /*0036*/ 	.short	(.L_37 - .L_36)


	//   ....[0]....
	.align		4
.L_36:
        /*0038*/ 	.word	index@(__assertfail)


	//----- nvinfo : EIATTR_MERCURY_ISA_VERSION
	.align		4
.L_37:
        /*003c*/ 	.byte	0x03, 0x5f
        /*003e*/ 	.short	0x0101


	//----- nvinfo : EIATTR_INT_WARP_WIDE_INSTR_OFFSETS
	.align		4
        /*0040*/ 	.byte	0x04, 0x31
        /*0042*/ 	.short	(.L_39 - .L_38)


	//   ....[0]....
.L_38:
        /*0044*/ 	.word	0x00000e70


	//   ....[1]....
        /*0048*/ 	.word	0x00000f10


	//   ....[2]....
        /*004c*/ 	.word	0x00004900


	//   ....[3]....
        /*0050*/ 	.word	0x00004920


	//   ....[4]....
        /*0054*/ 	.word	0x00004950


	//   ....[5]....
        /*0058*/ 	.word	0x00005470


	//   ....[6]....
        /*005c*/ 	.word	0x00005510


	//   ....[7]....
        /*0060*/ 	.word	0x000055c0


	//   ....[8]....
        /*0064*/ 	.word	0x00005660


	//   ....[9]....
        /*0068*/ 	.word	0x00005750


	//   ....[10]....
        /*006c*/ 	.word	0x00005820


	//----- nvinfo : EIATTR_COOP_GROUP_MASK_REGIDS
	.align		4
.L_39:
        /*0070*/ 	.byte	0x04, 0x29
        /*0072*/ 	.short	(.L_41 - .L_40)


	//   ....[0]....
.L_40:
        /*0074*/ 	.word	0xffffffff


	//   ....[1]....
        /*0078*/ 	.word	0xffffffff


	//   ....[2]....
        /*007c*/ 	.word	0xffffffff


	//   ....[3]....
        /*0080*/ 	.word	0xffffffff


	//   ....[4]....
        /*0084*/ 	.word	0xffffffff


	//   ....[5]....
        /*0088*/ 	.word	0xffffffff


	//   ....[6]....
        /*008c*/ 	.word	0xffffffff


	//   ....[7]....
        /*0090*/ 	.word	0xffffffff


	//   ....[8]....
        /*0094*/ 	.word	0xffffffff


	//   ....[9]....
        /*0098*/ 	.word	0xffffffff


	//   ....[10]....
        /*009c*/ 	.word	0xffffffff


	//   ....[11]....
        /*00a0*/ 	.word	0xffffffff


	//   ....[12]....
        /*00a4*/ 	.word	0xffffffff


	//   ....[13]....
        /*00a8*/ 	.word	0xffffffff


	//----- nvinfo : EIATTR_COOP_GROUP_INSTR_OFFSETS
	.align		4
.L_41:
        /*00ac*/ 	.byte	0x04, 0x28
        /*00ae*/ 	.short	(.L_43 - .L_42)


	//   ....[0]....
.L_42:
        /*00b0*/ 	.word	0x000000b0


	//   ....[1]....
        /*00b4*/ 	.word	0x00000510


	//   ....[2]....
        /*00b8*/ 	.word	0x00000820


	//   ....[3]....
        /*00bc*/ 	.word	0x00000970


	//   ....[4]....
        /*00c0*/ 	.word	0x00000a60


	//   ....[5]....
        /*00c4*/ 	.word	0x00000bc0


	//   ....[6]....
        /*00c8*/ 	.word	0x00000d50


	//   ....[7]....
        /*00cc*/ 	.word	0x00000f90


	//   ....[8]....
        /*00d0*/ 	.word	0x00002330


	//   ....[9]....
        /*00d4*/ 	.word	0x000036e0


	//   ....[10]....
        /*00d8*/ 	.word	0x00003bb0


	//   ....[11]....
        /*00dc*/ 	.word	0x00003be0


	//   ....[12]....
        /*00e0*/ 	.word	0x00004800


	//   ....[13]....
        /*00e4*/ 	.word	0x00004a10


	//----- nvinfo : EIATTR_VRC_CTA_INIT_COUNT
	.align		4
.L_43:
        /*00e8*/ 	.byte	0x02, 0x4a
        /*00ea*/ 	.byte	0x80
	.zero		1


	//----- nvinfo : EIATTR_SYSCALL_OFFSETS
	.align		4
        /*00ec*/ 	.byte	0x04, 0x46
        /*00ee*/ 	.short	(.L_45 - .L_44)


	//   ....[0]....
.L_44:
        /*00f0*/ 	.word	0x00006340


	//   ....[1]....
        /*00f4*/ 	.word	0x00006480


	//   ....[2]....
        /*00f8*/ 	.word	0x00006c60


	//   ....[3]....
        /*00fc*/ 	.word	0x00007a50


	//----- nvinfo : EIATTR_MBARRIER_INSTR_OFFSETS
	.align		4
.L_45:
        /*0100*/ 	.byte	0x04, 0x39
        /*0102*/ 	.short	(.L_47 - .L_46)


	//   ....[0]....
.L_46:
        /*0104*/ 	.word	0x00000660
        /*0108*/ 	.word	0x000000ff
        /*010c*/ 	.word	0x00000000
        /*0110*/ 	.short	0x0100
        /*0112*/ 	.byte	0x04
	.zero		1


	//   ....[1]....
        /*0114*/ 	.word	0x00000670
        /*0118*/ 	.word	0x000000ff
        /*011c*/ 	.word	0x00000068
        /*0120*/ 	.short	0x0100
        /*0122*/ 	.byte	0x04
	.zero		1


	//   ....[2]....
        /*0124*/ 	.word	0x00000680
        /*0128*/ 	.word	0x000000ff
        /*012c*/ 	.word	0x00000008
        /*0130*/ 	.short	0x0100
        /*0132*/ 	.byte	0x04
	.zero		1


	//   ....[3]....
        /*0134*/ 	.word	0x00000690
        /*0138*/ 	.word	0x000000ff
        /*013c*/ 	.word	0x00000070
        /*0140*/ 	.short	0x0100
        /*0142*/ 	.byte	0x04
	.zero		1


	//   ....[4]....
        /*0144*/ 	.word	0x000006a0
        /*0148*/ 	.word	0x000000ff
        /*014c*/ 	.word	0x00000010
        /*0150*/ 	.short	0x0100
        /*0152*/ 	.byte	0x04
	.zero		1


	//   ....[5]....
        /*0154*/ 	.word	0x000006b0
        /*0158*/ 	.word	0x000000ff
        /*015c*/ 	.word	0x00000078
        /*0160*/ 	.short	0x0100
        /*0162*/ 	.byte	0x04
	.zero		1


	//   ....[6]....
        /*0164*/ 	.word	0x000006c0
        /*0168*/ 	.word	0x000000ff
        /*016c*/ 	.word	0x00000018
        /*0170*/ 	.short	0x0100
        /*0172*/ 	.byte	0x04
	.zero		1


	//   ....[7]....
        /*0174*/ 	.word	0x000006d0
        /*0178*/ 	.word	0x000000ff
        /*017c*/ 	.word	0x00000080
        /*0180*/ 	.short	0x0100
        /*0182*/ 	.byte	0x04
	.zero		1


	//   ....[8]....
        /*0184*/ 	.word	0x000006e0
        /*0188*/ 	.word	0x000000ff
        /*018c*/ 	.word	0x00000020
        /*0190*/ 	.short	0x0100
        /*0192*/ 	.byte	0x04
	.zero		1


	//   ....[9]....
        /*0194*/ 	.word	0x000006f0
        /*0198*/ 	.word	0x000000ff
        /*019c*/ 	.word	0x00000088
        /*01a0*/ 	.short	0x0100
        /*01a2*/ 	.byte	0x04
	.zero		1


	//   ....[10]....
        /*01a4*/ 	.word	0x00000700
        /*01a8*/ 	.word	0x000000ff
        /*01ac*/ 	.word	0x00000028
        /*01b0*/ 	.short	0x0100
        /*01b2*/ 	.byte	0x04
	.zero		1


	//   ....[11]....
        /*01b4*/ 	.word	0x00000710
        /*01b8*/ 	.word	0x000000ff
        /*01bc*/ 	.word	0x00000090
        /*01c0*/ 	.short	0x0100
        /*01c2*/ 	.byte	0x04
	.zero		1


	//   ....[12]....
        /*01c4*/ 	.word	0x00000720
        /*01c8*/ 	.word	0x000000ff
        /*01cc*/ 	.word	0x00000030
        /*01d0*/ 	.short	0x0100
        /*01d2*/ 	.byte	0x04
	.zero		1


	//   ....[13]....
        /*01d4*/ 	.word	0x00000730
        /*01d8*/ 	.word	0x000000ff
        /*01dc*/ 	.word	0x00000098
        /*01e0*/ 	.short	0x0100
        /*01e2*/ 	.byte	0x04
	.zero		1


	//   ....[14]....
        /*01e4*/ 	.word	0x00000740
        /*01e8*/ 	.word	0x000000ff
        /*01ec*/ 	.word	0x00000038
        /*01f0*/ 	.short	0x0100
        /*01f2*/ 	.byte	0x04
	.zero		1


	//   ....[15]....
        /*01f4*/ 	.word	0x00000750
        /*01f8*/ 	.word	0x000000ff
        /*01fc*/ 	.word	0x000000a0
        /*0200*/ 	.short	0x0100
        /*0202*/ 	.byte	0x04
	.zero		1


	//   ....[16]....
        /*0204*/ 	.word	0x00000760
        /*0208*/ 	.word	0x000000ff
        /*020c*/ 	.word	0x00000040
        /*0210*/ 	.short	0x0100
        /*0212*/ 	.byte	0x04
	.zero		1


	//   ....[17]....
        /*0214*/ 	.word	0x00000770
        /*0218*/ 	.word	0x000000ff
        /*021c*/ 	.word	0x000000a8
        /*0220*/ 	.short	0x0100
        /*0222*/ 	.byte	0x04
	.zero		1


	//   ....[18]....
        /*0224*/ 	.word	0x00000780
        /*0228*/ 	.word	0x000000ff
        /*022c*/ 	.word	0x00000048
        /*0230*/ 	.short	0x0100
        /*0232*/ 	.byte	0x04
	.zero		1


	//   ....[19]....
        /*0234*/ 	.word	0x00000790
        /*0238*/ 	.word	0x000000ff
        /*023c*/ 	.word	0x000000b0
        /*0240*/ 	.short	0x0100
        /*0242*/ 	.byte	0x04
	.zero		1


	//   ....[20]....
        /*0244*/ 	.word	0x000007a0
        /*0248*/ 	.word	0x000000ff
        /*024c*/ 	.word	0x00000050
        /*0250*/ 	.short	0x0100
        /*0252*/ 	.byte	0x04
	.zero		1


	//   ....[21]....
        /*0254*/ 	.word	0x000007b0
        /*0258*/ 	.word	0x000000ff
        /*025c*/ 	.word	0x000000b8
        /*0260*/ 	.short	0x0100
        /*0262*/ 	.byte	0x04
	.zero		1


	//   ....[22]....
        /*0264*/ 	.word	0x000007c0
        /*0268*/ 	.word	0x000000ff
        /*026c*/ 	.word	0x00000058
        /*0270*/ 	.short	0x0100
        /*0272*/ 	.byte	0x04
	.zero		1


	//   ....[23]....
        /*0274*/ 	.word	0x000007d0
        /*0278*/ 	.word	0x000000ff
        /*027c*/ 	.word	0x000000c0
        /*0280*/ 	.short	0x0100
        /*0282*/ 	.byte	0x04
	.zero		1


	//   ....[24]....
        /*0284*/ 	.word	0x000007e0
        /*0288*/ 	.word	0x000000ff
        /*028c*/ 	.word	0x00000060
        /*0290*/ 	.short	0x0100
        /*0292*/ 	.byte	0x04
	.zero		1


	//   ....[25]....
        /*0294*/ 	.word	0x000007f0
        /*0298*/ 	.word	0x000000ff
        /*029c*/ 	.word	0x000000c8
        /*02a0*/ 	.short	0x0100
        /*02a2*/ 	.byte	0x04
	.zero		1


	//   ....[26]....
        /*02a4*/ 	.word	0x00000920
        /*02a8*/ 	.word	0x000000ff
        /*02ac*/ 	.word	0x000000d0
        /*02b0*/ 	.short	0x0100
        /*02b2*/ 	.byte	0x04
	.zero		1


	//   ....[27]....
        /*02b4*/ 	.word	0x00000930
        /*02b8*/ 	.word	0x000000ff
        /*02bc*/ 	.word	0x000000e0
        /*02c0*/ 	.short	0x0100
        /*02c2*/ 	.byte	0x04
	.zero		1


	//   ....[28]....
        /*02c4*/ 	.word	0x00000940
        /*02c8*/ 	.word	0x000000ff
        /*02cc*/ 	.word	0x000000d8
        /*02d0*/ 	.short	0x0100
        /*02d2*/ 	.byte	0x04
	.zero		1


	//   ....[29]....
        /*02d4*/ 	.word	0x00000950
        /*02d8*/ 	.word	0x000000ff
        /*02dc*/ 	.word	0x000000e8
        /*02e0*/ 	.short	0x0100
        /*02e2*/ 	.byte	0x04
	.zero		1


	//   ....[30]....
        /*02e4*/ 	.word	0x00000a30
        /*02e8*/ 	.word	0x000000ff
        /*02ec*/ 	.word	0x000000f0
        /*02f0*/ 	.short	0x0100
        /*02f2*/ 	.byte	0x06
	.zero		1


	//   ....[31]....
        /*02f4*/ 	.word	0x00000a40
        /*02f8*/ 	.word	0x000000ff
        /*02fc*/ 	.word	0x000000f8
        /*0300*/ 	.short	0x0100
        /*0302*/ 	.byte	0x06
	.zero		1


	//   ....[32]....
        /*0304*/ 	.word	0x00000b70
        /*0308*/ 	.word	0x000000ff
        /*030c*/ 	.word	0x00000100
        /*0310*/ 	.short	0x0100
        /*0312*/ 	.byte	0x06
	.zero		1


	//   ....[33]....
        /*0314*/ 	.word	0x00000b80
        /*0318*/ 	.word	0x000000ff
        /*031c*/ 	.word	0x00000110
        /*0320*/ 	.short	0x0100
        /*0322*/ 	.byte	0x06
	.zero		1


	//   ....[34]....
        /*0324*/ 	.word	0x00000b90
        /*0328*/ 	.word	0x000000ff
        /*032c*/ 	.word	0x00000108
        /*0330*/ 	.short	0x0100
        /*0332*/ 	.byte	0x06
	.zero		1


	//   ....[35]....
        /*0334*/ 	.word	0x00000ba0
        /*0338*/ 	.word	0x000000ff
        /*033c*/ 	.word	0x00000118
        /*0340*/ 	.short	0x0100
        /*0342*/ 	.byte	0x06
	.zero		1


	//   ....[36]....
        /*0344*/ 	.word	0x00000cc0
        /*0348*/ 	.word	0x000000ff
        /*034c*/ 	.word	0x00000120
        /*0350*/ 	.short	0x0100
        /*0352*/ 	.byte	0x04
	.zero		1


	//   ....[37]....
        /*0354*/ 	.word	0x00000cd0
        /*0358*/ 	.word	0x000000ff
        /*035c*/ 	.word	0x00000140
        /*0360*/ 	.short	0x0100
        /*0362*/ 	.byte	0x04
	.zero		1


	//   ....[38]....
        /*0364*/ 	.word	0x00000ce0
        /*0368*/ 	.word	0x000000ff
        /*036c*/ 	.word	0x00000128
        /*0370*/ 	.short	0x0100
        /*0372*/ 	.byte	0x04
	.zero		1


	//   ....[39]....
        /*0374*/ 	.word	0x00000cf0
        /*0378*/ 	.word	0x000000ff
        /*037c*/ 	.word	0x00000148
        /*0380*/ 	.short	0x0100
        /*0382*/ 	.byte	0x04
	.zero		1


	//   ....[40]....
        /*0384*/ 	.word	0x00000d00
        /*0388*/ 	.word	0x000000ff
        /*038c*/ 	.word	0x00000130
        /*0390*/ 	.short	0x0100
        /*0392*/ 	.byte	0x04
	.zero		1


	//   ....[41]....
        /*0394*/ 	.word	0x00000d10
        /*0398*/ 	.word	0x000000ff
        /*039c*/ 	.word	0x00000150
        /*03a0*/ 	.short	0x0100
        /*03a2*/ 	.byte	0x04
	.zero		1


	//   ....[42]....
        /*03a4*/ 	.word	0x00000d20
        /*03a8*/ 	.word	0x000000ff
        /*03ac*/ 	.word	0x00000138
        /*03b0*/ 	.short	0x0100
        /*03b2*/ 	.byte	0x04
	.zero		1


	//   ....[43]....
        /*03b4*/ 	.word	0x00000d30
        /*03b8*/ 	.word	0x000000ff
        /*03bc*/ 	.word	0x00000158
        /*03c0*/ 	.short	0x0100
        /*03c2*/ 	.byte	0x04
	.zero		1


	//   ....[44]....
        /*03c4*/ 	.word	0x00000e20
        /*03c8*/ 	.word	0x000000ff
        /*03cc*/ 	.word	0x00000160
        /*03d0*/ 	.short	0x0100
        /*03d2*/ 	.byte	0x04
	.zero		1


	//   ....[45]....
        /*03d4*/ 	.word	0x00000e30
        /*03d8*/ 	.word	0x000000ff
        /*03dc*/ 	.word	0x00000170
        /*03e0*/ 	.short	0x0100
        /*03e2*/ 	.byte	0x04
	.zero		1


	//   ....[46]....
        /*03e4*/ 	.word	0x00000e40
        /*03e8*/ 	.word	0x000000ff
        /*03ec*/ 	.word	0x00000168
        /*03f0*/ 	.short	0x0100
        /*03f2*/ 	.byte	0x04
	.zero		1


	//   ....[47]....
        /*03f4*/ 	.word	0x00000e50
        /*03f8*/ 	.word	0x000000ff
        /*03fc*/ 	.word	0x00000178
        /*0400*/ 	.short	0x0100
        /*0402*/ 	.byte	0x04
	.zero		1


	//   ....[48]....
        /*0404*/ 	.word	0x00000f50
        /*0408*/ 	.word	0x000000ff
        /*040c*/ 	.word	0x00000180
        /*0410*/ 	.short	0x0100
        /*0412*/ 	.byte	0x06
	.zero		1


	//   ....[49]....
        /*0414*/ 	.word	0x00001b50
        /*0418*/ 	.word	0x00000003
        /*041c*/ 	.word	0x00000170
        /*0420*/ 	.short	0x010a
        /*0422*/ 	.byte	0xff
	.zero		1


	//   ....[50]....
        /*0424*/ 	.word	0x00001b80
        /*0428*/ 	.word	0x00000003
        /*042c*/ 	.word	0x00000160
        /*0430*/ 	.short	0x0101
        /*0432*/ 	.byte	0xff
	.zero		1


	//   ....[51]....
        /*0434*/ 	.word	0x00001c40
        /*0438*/ 	.word	0x000000ff
        /*043c*/ 	.word	0x00000068
        /*0440*/ 	.short	0x010a
        /*0442*/ 	.byte	0x04
	.zero		1


	//   ....[52]....
        /*0444*/ 	.word	0x00001d10
        /*0448*/ 	.word	0x000000ff
        /*044c*/ 	.word	0x00000068
        /*0450*/ 	.short	0x010a
        /*0452*/ 	.byte	0x21
	.zero		1


	//   ....[53]....
        /*0454*/ 	.word	0x00001ec0
        /*0458*/ 	.word	0x000000ff
        /*045c*/ 	.word	0x00000068
        /*0460*/ 	.short	0x010a
        /*0462*/ 	.byte	0x05
	.zero		1


	//   ....[54]....
        /*0464*/ 	.word	0x00001fd0
        /*0468*/ 	.word	0x000000ff
        /*046c*/ 	.word	0x000000f8
        /*0470*/ 	.short	0x0101
        /*0472*/ 	.byte	0x06
	.zero		1


	//   ....[55]....
        /*0474*/ 	.word	0x00001ff0
        /*0478*/ 	.word	0x000000ff
        /*047c*/ 	.word	0x00000068
        /*0480*/ 	.short	0x010a
        /*0482*/ 	.byte	0x04
	.zero		1


	//   ....[56]....
        /*0484*/ 	.word	0x00002070
        /*0488*/ 	.word	0x000000ff
        /*048c*/ 	.word	0x00000068
        /*0490*/ 	.short	0x010a
        /*0492*/ 	.byte	0x11
	.zero		1


	//   ....[57]....
        /*0494*/ 	.word	0x00002200
        /*0498*/ 	.word	0x000000ff
        /*049c*/ 	.word	0x00000068
        /*04a0*/ 	.short	0x010a
        /*04a2*/ 	.byte	0x05
	.zero		1


	//   ....[58]....
        /*04a4*/ 	.word	0x00002360
        /*04a8*/ 	.word	0x00000003
        /*04ac*/ 	.word	0x00000100
        /*04b0*/ 	.short	0x010a
        /*04b2*/ 	.byte	0xff
	.zero		1


	//   ....[59]....
        /*04b4*/ 	.word	0x000024b0
        /*04b8*/ 	.word	0x00000000
        /*04bc*/ 	.word	0x00000000
        /*04c0*/ 	.short	0x0101
        /*04c2*/ 	.byte	0xff
	.zero		1


	//   ....[60]....
        /*04c4*/ 	.word	0x00002a50
        /*04c8*/ 	.word	0x000000ff
        /*04cc*/ 	.word	0x00000000
        /*04d0*/ 	.short	0x010a
        /*04d2*/ 	.byte	0x04
	.zero		1


	//   ....[61]....
        /*04d4*/ 	.word	0x00002ae0
        /*04d8*/ 	.word	0x000000ff
        /*04dc*/ 	.word	0x00000000
        /*04e0*/ 	.short	0x010a
        /*04e2*/ 	.byte	0x05
	.zero		1


	//   ....[62]....
        /*04e4*/ 	.word	0x00002b70
        /*04e8*/ 	.word	0x000000ff
        /*04ec*/ 	.word	0x00000000
        /*04f0*/ 	.short	0x010a
        /*04f2*/ 	.byte	0x05
	.zero		1


	//   ....[63]....
        /*04f4*/ 	.word	0x00002c00
        /*04f8*/ 	.word	0x000000ff
        /*04fc*/ 	.word	0x00000000
        /*0500*/ 	.short	0x010a
        /*0502*/ 	.byte	0x05
	.zero		1


	//   ....[64]....
        /*0504*/ 	.word	0x00002c90
        /*0508*/ 	.word	0x000000ff
        /*050c*/ 	.word	0x00000000
        /*0510*/ 	.short	0x010a
        /*0512*/ 	.byte	0x05
	.zero		1


	//   ....[65]....
        /*0514*/ 	.word	0x00002d20
        /*0518*/ 	.word	0x000000ff
        /*051c*/ 	.word	0x00000000
        /*0520*/ 	.short	0x010a
        /*0522*/ 	.byte	0x05
	.zero		1


	//   ....[66]....
        /*0524*/ 	.word	0x00002db0
        /*0528*/ 	.word	0x000000ff
        /*052c*/ 	.word	0x00000000
        /*0530*/ 	.short	0x010a
        /*0532*/ 	.byte	0x05
	.zero		1


	//   ....[67]....
        /*0534*/ 	.word	0x00002e40
        /*0538*/ 	.word	0x000000ff
        /*053c*/ 	.word	0x00000000
        /*0540*/ 	.short	0x010a
        /*0542*/ 	.byte	0x05
	.zero		1


	//   ....[68]....
        /*0544*/ 	.word	0x00002ed0
        /*0548*/ 	.word	0x000000ff
        /*054c*/ 	.word	0x00000000
        /*0550*/ 	.short	0x010a
        /*0552*/ 	.byte	0x05
	.zero		1


	//   ....[69]....
        /*0554*/ 	.word	0x00002f60
        /*0558*/ 	.word	0x000000ff
        /*055c*/ 	.word	0x00000000
        /*0560*/ 	.short	0x010a
        /*0562*/ 	.byte	0x05
	.zero		1


	//   ....[70]....
        /*0564*/ 	.word	0x00002ff0
        /*0568*/ 	.word	0x000000ff
        /*056c*/ 	.word	0x00000000
        /*0570*/ 	.short	0x010a
        /*0572*/ 	.byte	0x05
	.zero		1


	//   ....[71]....
        /*0574*/ 	.word	0x00003080
        /*0578*/ 	.word	0x000000ff
        /*057c*/ 	.word	0x00000000
        /*0580*/ 	.short	0x010a
        /*0582*/ 	.byte	0x05
	.zero		1


	//   ....[72]....
        /*0584*/ 	.word	0x00003120
        /*0588*/ 	.word	0x00000000
        /*058c*/ 	.word	0x00000000
        /*0590*/ 	.short	0x010a
        /*0592*/ 	.byte	0xff
	.zero		1


	//   ....[73]....
        /*0594*/ 	.word	0x00003240
        /*0598*/ 	.word	0x00000002
        /*059c*/ 	.word	0x00000160
        /*05a0*/ 	.short	0x010a
        /*05a2*/ 	.byte	0xff
	.zero		1


	//   ....[74]....
        /*05a4*/ 	.word	0x000032a0
        /*05a8*/ 	.word	0x00000004
        /*05ac*/ 	.word	0x00000000
        /*05b0*/ 	.short	0x0101
        /*05b2*/ 	.byte	0xff
	.zero		1


	//   ....[75]....
        /*05b4*/ 	.word	0x000032c0
        /*05b8*/ 	.word	0x000000ff
        /*05bc*/ 	.word	0x00000110
        /*05c0*/ 	.short	0x010a
        /*05c2*/ 	.byte	0x04
	.zero		1


	//   ....[76]....
        /*05c4*/ 	.word	0x000033e0
        /*05c8*/ 	.word	0x00000002
        /*05cc*/ 	.word	0x00000100
        /*05d0*/ 	.short	0x010a
        /*05d2*/ 	.byte	0xff
	.zero		1


	//   ....[77]....
        /*05d4*/ 	.word	0x000034f0
        /*05d8*/ 	.word	0x00000002
        /*05dc*/ 	.word	0x00000000
        /*05e0*/ 	.short	0x0101
        /*05e2*/ 	.byte	0xff
	.zero		1


	//   ....[78]....
        /*05e4*/ 	.word	0x00003580
        /*05e8*/ 	.word	0x000000ff
        /*05ec*/ 	.word	0x00000110
        /*05f0*/ 	.short	0x0106
        /*05f2*/ 	.byte	0x04
	.zero		1


	//   ....[79]....
        /*05f4*/ 	.word	0x000035a0
        /*05f8*/ 	.word	0x000000ff
        /*05fc*/ 	.word	0x00000110
        /*0600*/ 	.short	0x010a
        /*0602*/ 	.byte	0x04
	.zero		1


	//   ....[80]....
        /*0604*/ 	.word	0x00003630
        /*0608*/ 	.word	0x000000ff
        /*060c*/ 	.word	0x00000110
        /*0610*/ 	.short	0x0106
        /*0612*/ 	.byte	0x07
	.zero		1


	//   ....[81]....
        /*0614*/ 	.word	0x00003670
        /*0618*/ 	.word	0x00000000
        /*061c*/ 	.word	0x00000110
        /*0620*/ 	.short	0x010a
        /*0622*/ 	.byte	0xff
	.zero		1


	//   ....[82]....
        /*0624*/ 	.word	0x000038b0
        /*0628*/ 	.word	0x000000ff
        /*062c*/ 	.word	0x00000008
        /*0630*/ 	.short	0x010a
        /*0632*/ 	.byte	0x05
	.zero		1


	//   ....[83]....
        /*0634*/ 	.word	0x000038d0
        /*0638*/ 	.word	0x000000ff
        /*063c*/ 	.word	0x00000008
        /*0640*/ 	.short	0x010a
        /*0642*/ 	.byte	0x05
	.zero		1


	//   ....[84]....
        /*0644*/ 	.word	0x00003a60
        /*0648*/ 	.word	0x000000ff
        /*064c*/ 	.word	0x00000008
        /*0650*/ 	.short	0x010a
        /*0652*/ 	.byte	0x05
	.zero		1


	//   ....[85]....
        /*0654*/ 	.word	0x00003a80
        /*0658*/ 	.word	0x000000ff
        /*065c*/ 	.word	0x00000008
        /*0660*/ 	.short	0x010a
        /*0662*/ 	.byte	0x05
	.zero		1


	//   ....[86]....
        /*0664*/ 	.word	0x00003b40
        /*0668*/ 	.word	0x000000ff
        /*066c*/ 	.word	0x00000000
        /*0670*/ 	.short	0x0101
        /*0672*/ 	.byte	0x04
	.zero		1


	//   ....[87]....
        /*0674*/ 	.word	0x00003e80
        /*0678*/ 	.word	0x00000000
        /*067c*/ 	.word	0x00000100
        /*0680*/ 	.short	0x010a
        /*0682*/ 	.byte	0xff
	.zero		1


	//   ....[88]....
        /*0684*/ 	.word	0x00003f40
        /*0688*/ 	.word	0x00000000
        /*068c*/ 	.word	0x00000000
        /*0690*/ 	.short	0x0101
        /*0692*/ 	.byte	0xff
	.zero		1


	//   ....[89]....
        /*0694*/ 	.word	0x00004000
        /*0698*/ 	.word	0x000000ff
        /*069c*/ 	.word	0x00000000
        /*06a0*/ 	.short	0x010a
        /*06a2*/ 	.byte	0x04
	.zero		1


	//   ....[90]....
        /*06a4*/ 	.word	0x00004010
        /*06a8*/ 	.word	0x000000ff
        /*06ac*/ 	.word	0x00000140
        /*06b0*/ 	.short	0x010a
        /*06b2*/ 	.byte	0x1f
	.zero		1


	//   ....[91]....
        /*06b4*/ 	.word	0x000040c0
        /*06b8*/ 	.word	0x000000ff
        /*06bc*/ 	.word	0x00000000
        /*06c0*/ 	.short	0x010a
        /*06c2*/ 	.byte	0x05
	.zero		1


	//   ....[92]....
        /*06c4*/ 	.word	0x000041f0
        /*06c8*/ 	.word	0x000000ff
        /*06cc*/ 	.word	0x00000000
        /*06d0*/ 	.short	0x010a
        /*06d2*/ 	.byte	0x04
	.zero		1


	//   ....[93]....
        /*06d4*/ 	.word	0x000044f0
        /*06d8*/ 	.word	0x000000ff
        /*06dc*/ 	.word	0x00000000
        /*06e0*/ 	.short	0x010a
        /*06e2*/ 	.byte	0x04
	.zero		1


	//   ....[94]....
        /*06e4*/ 	.word	0x00004580
        /*06e8*/ 	.word	0x000000ff
        /*06ec*/ 	.word	0x00000000
        /*06f0*/ 	.short	0x010a
        /*06f2*/ 	.byte	0x05
	.zero		1


	//   ....[95]....
        /*06f4*/ 	.word	0x00004610
        /*06f8*/ 	.word	0x000000ff
        /*06fc*/ 	.word	0x00000000
        /*0700*/ 	.short	0x010a
        /*0702*/ 	.byte	0x05
	.zero		1


	//   ....[96]....
        /*0704*/ 	.word	0x000046b0
        /*0708*/ 	.word	0x00000000
        /*070c*/ 	.word	0x00000000
        /*0710*/ 	.short	0x010a
        /*0712*/ 	.byte	0xff
	.zero		1


	//   ....[97]....
        /*0714*/ 	.word	0x000046f0
        /*0718*/ 	.word	0x00000000
        /*071c*/ 	.word	0x00000000
        /*0720*/ 	.short	0x010a
        /*0722*/ 	.byte	0xff
	.zero		1


	//   ....[98]....
        /*0724*/ 	.word	0x00004760
        /*0728*/ 	.word	0x000000ff
        /*072c*/ 	.word	0x00000000
        /*0730*/ 	.short	0x0101
        /*0732*/ 	.byte	0x04
	.zero		1


	//   ....[99]....
        /*0734*/ 	.word	0x000047a0
        /*0738*/ 	.word	0x000000ff
        /*073c*/ 	.word	0x00000180
        /*0740*/ 	.short	0x010a
        /*0742*/ 	.byte	0x1a
	.zero		1


	//   ....[100]....
        /*0744*/ 	.word	0x000047f0
        /*0748*/ 	.word	0x000000ff
        /*074c*/ 	.word	0x00000000
        /*0750*/ 	.short	0x0101
        /*0752*/ 	.byte	0x04
	.zero		1


	//   ....[101]....
        /*0754*/ 	.word	0x00004c70
        /*0758*/ 	.word	0x0000000c
        /*075c*/ 	.word	0x00000100
        /*0760*/ 	.short	0x010a
        /*0762*/ 	.byte	0xff
	.zero		1


	//   ....[102]....
        /*0764*/ 	.word	0x00004de0
        /*0768*/ 	.word	0x00000000
        /*076c*/ 	.word	0x00000000
        /*0770*/ 	.short	0x0101
        /*0772*/ 	.byte	0xff
	.zero		1


	//   ....[103]....
        /*0774*/ 	.word	0x00005270
        /*0778*/ 	.word	0x000000ff
        /*077c*/ 	.word	0x000000f8
        /*0780*/ 	.short	0x010a
        /*0782*/ 	.byte	0x15
	.zero		1


	//   ....[104]....
        /*0784*/ 	.word	0x000053f0
        /*0788*/ 	.word	0x000000ff
        /*078c*/ 	.word	0x000000e0
        /*0790*/ 	.short	0x010a
        /*0792*/ 	.byte	0x15
	.zero		1


	//   ....[105]....
        /*0794*/ 	.word	0x000055e0
        /*0798*/ 	.word	0x000000ff
        /*079c*/ 	.word	0x000000d0
        /*07a0*/ 	.short	0x010b
        /*07a2*/ 	.byte	0x15
	.zero		1


	//   ....[106]....
        /*07a4*/ 	.word	0x000055f0
        /*07a8*/ 	.word	0x000000ff
        /*07ac*/ 	.word	0x00000000
        /*07b0*/ 	.short	0x0101
        /*07b2*/ 	.byte	0x06
	.zero		1


	//   ....[107]....
        /*07b4*/ 	.word	0x00005600
        /*07b8*/ 	.word	0x000000ff
        /*07bc*/ 	.word	0x000000e8
        /*07c0*/ 	.short	0x010a
        /*07c2*/ 	.byte	0x15
	.zero		1


	//   ....[108]....
        /*07c4*/ 	.word	0x00005840
        /*07c8*/ 	.word	0x000000ff
        /*07cc*/ 	.word	0x000000d8
        /*07d0*/ 	.short	0x010b
        /*07d2*/ 	.byte	0x15
	.zero		1


	//   ....[109]....
        /*07d4*/ 	.word	0x00005850
        /*07d8*/ 	.word	0x000000ff
        /*07dc*/ 	.word	0x00000000
        /*07e0*/ 	.short	0x0101
        /*07e2*/ 	.byte	0x25
	.zero		1


	//   ....[110]....
        /*07e4*/ 	.word	0x00005890
        /*07e8*/ 	.word	0x000000ff
        /*07ec*/ 	.word	0x000000e0
        /*07f0*/ 	.short	0x010a
        /*07f2*/ 	.byte	0x15
	.zero		1


	//   ....[111]....
        /*07f4*/ 	.word	0x000058d0
        /*07f8*/ 	.word	0x00000000
        /*07fc*/ 	.word	0x000000e8
        /*0800*/ 	.short	0x010a
        /*0802*/ 	.byte	0xff
	.zero		1


	//   ....[112]....
        /*0804*/ 	.word	0x00005bf0
        /*0808*/ 	.word	0x00000003
        /*080c*/ 	.word	0x00000100
        /*0810*/ 	.short	0x010a
        /*0812*/ 	.byte	0xff
	.zero		1


	//   ....[113]....
        /*0814*/ 	.word	0x00005d70
        /*0818*/ 	.word	0x00000000
        /*081c*/ 	.word	0x00000000
        /*0820*/ 	.short	0x0101
        /*0822*/ 	.byte	0xff
	.zero		1


	//   ....[114]....
        /*0824*/ 	.word	0x00006850
        /*0828*/ 	.word	0x00000003
        /*082c*/ 	.word	0x000000d0
        /*0830*/ 	.short	0x010a
        /*0832*/ 	.byte	0xff
	.zero		1


	//   ....[115]....
        /*0834*/ 	.word	0x00006870
        /*0838*/ 	.word	0x0000005c
        /*083c*/ 	.word	0x00000120
        /*0840*/ 	.short	0x010a
        /*0842*/ 	.byte	0xff
	.zero		1


	//   ....[116]....
        /*0844*/ 	.word	0x000069a0
        /*0848*/ 	.word	0x00000003
        /*084c*/ 	.word	0x000000d0
        /*0850*/ 	.short	0x010a
        /*0852*/ 	.byte	0xff
	.zero		1


	//   ....[117]....
        /*0854*/ 	.word	0x00006ae0
        /*0858*/ 	.word	0x00000000
        /*085c*/ 	.word	0x00000000
        /*0860*/ 	.short	0x0101
        /*0862*/ 	.byte	0xff
	.zero		1


	//   ....[118]....
        /*0864*/ 	.word	0x00006b40
        /*0868*/ 	.word	0x0000005c
        /*086c*/ 	.word	0x00000120
        /*0870*/ 	.short	0x010a
        /*0872*/ 	.byte	0xff
	.zero		1


	//   ....[119]....
        /*0874*/ 	.word	0x000076f0
        /*0878*/ 	.word	0x0000006b
        /*087c*/ 	.word	0x000000d0
        /*0880*/ 	.short	0x010a
        /*0882*/ 	.byte	0xff
	.zero		1


	//   ....[120]....
        /*0884*/ 	.word	0x000077b0
        /*0888*/ 	.word	0x0000006b
        /*088c*/ 	.word	0x000000d0
        /*0890*/ 	.short	0x010a
        /*0892*/ 	.byte	0xff
	.zero		1


	//   ....[121]....
        /*0894*/ 	.word	0x000078f0
        /*0898*/ 	.word	0x00000002
        /*089c*/ 	.word	0x00000000
        /*08a0*/ 	.short	0x0101
        /*08a2*/ 	.byte	0xff
	.zero		1


	//   ....[122]....
        /*08a4*/ 	.word	0x00007bd0
        /*08a8*/ 	.word	0x0000005c
        /*08ac*/ 	.word	0x00000000
        /*08b0*/ 	.short	0x0101
        /*08b2*/ 	.byte	0xff
	.zero		1


	//   ....[123]....
        /*08b4*/ 	.word	0x00008590
        /*08b8*/ 	.word	0x00000003
        /*08bc*/ 	.word	0x00000170
        /*08c0*/ 	.short	0x010a
        /*08c2*/ 	.byte	0xff
	.zero		1


	//   ....[124]....
        /*08c4*/ 	.word	0x000085f0
        /*08c8*/ 	.word	0x00000000
        /*08cc*/ 	.word	0x00000068
        /*08d0*/ 	.short	0x010a
        /*08d2*/ 	.byte	0xff
	.zero		1


	//   ....[125]....
        /*08d4*/ 	.word	0x00008650
        /*08d8*/ 	.word	0x00000000
        /*08dc*/ 	.word	0x00000068
        /*08e0*/ 	.short	0x010a
        /*08e2*/ 	.byte	0xff
	.zero		1


	//   ....[126]....
        /*08e4*/ 	.word	0x000086a0
        /*08e8*/ 	.word	0x00000003
        /*08ec*/ 	.word	0x00000100
        /*08f0*/ 	.short	0x010a
        /*08f2*/ 	.byte	0xff
	.zero		1


	//   ....[127]....
        /*08f4*/ 	.word	0x00008700
        /*08f8*/ 	.word	0x00000000
        /*08fc*/ 	.word	0x00000000
        /*0900*/ 	.short	0x010a
        /*0902*/ 	.byte	0xff
	.zero		1


	//   ....[128]....
        /*0904*/ 	.word	0x00008760
        /*0908*/ 	.word	0x00000000
        /*090c*/ 	.word	0x00000000
        /*0910*/ 	.short	0x010a
        /*0912*/ 	.byte	0xff
	.zero		1


	//   ....[129]....
        /*0914*/ 	.word	0x000087c0
        /*0918*/ 	.word	0x00000000
        /*091c*/ 	.word	0x00000000
        /*0920*/ 	.short	0x010a
        /*0922*/ 	.byte	0xff
	.zero		1


	//   ....[130]....
        /*0924*/ 	.word	0x00008820
        /*0928*/ 	.word	0x00000000
        /*092c*/ 	.word	0x00000000
        /*0930*/ 	.short	0x010a
        /*0932*/ 	.byte	0xff
	.zero		1


	//   ....[131]....
        /*0934*/ 	.word	0x00008880
        /*0938*/ 	.word	0x00000000
        /*093c*/ 	.word	0x00000000
        /*0940*/ 	.short	0x010a
        /*0942*/ 	.byte	0xff
	.zero		1


	//   ....[132]....
        /*0944*/ 	.word	0x000088e0
        /*0948*/ 	.word	0x00000000
        /*094c*/ 	.word	0x00000000
        /*0950*/ 	.short	0x010a
        /*0952*/ 	.byte	0xff
	.zero		1


	//   ....[133]....
        /*0954*/ 	.word	0x00008940
        /*0958*/ 	.word	0x00000000
        /*095c*/ 	.word	0x00000000
        /*0960*/ 	.short	0x010a
        /*0962*/ 	.byte	0xff
	.zero		1


	//   ....[134]....
        /*0964*/ 	.word	0x000089a0
        /*0968*/ 	.word	0x00000000
        /*096c*/ 	.word	0x00000000
        /*0970*/ 	.short	0x010a
        /*0972*/ 	.byte	0xff
	.zero		1


	//   ....[135]....
        /*0974*/ 	.word	0x00008a00
        /*0978*/ 	.word	0x00000000
        /*097c*/ 	.word	0x00000000
        /*0980*/ 	.short	0x010a
        /*0982*/ 	.byte	0xff
	.zero		1


	//   ....[136]....
        /*0984*/ 	.word	0x00008a60
        /*0988*/ 	.word	0x00000000
        /*098c*/ 	.word	0x00000000
        /*0990*/ 	.short	0x010a
        /*0992*/ 	.byte	0xff
	.zero		1


	//   ....[137]....
        /*0994*/ 	.word	0x00008ac0
        /*0998*/ 	.word	0x00000000
        /*099c*/ 	.word	0x00000000
        /*09a0*/ 	.short	0x010a
        /*09a2*/ 	.byte	0xff
	.zero		1


	//   ....[138]....
        /*09a4*/ 	.word	0x00008b20
        /*09a8*/ 	.word	0x00000000
        /*09ac*/ 	.word	0x00000000
        /*09b0*/ 	.short	0x010a
        /*09b2*/ 	.byte	0xff
	.zero		1


	//   ....[139]....
        /*09b4*/ 	.word	0x00008b70
        /*09b8*/ 	.word	0x00000002
        /*09bc*/ 	.word	0x00000160
        /*09c0*/ 	.short	0x010a
        /*09c2*/ 	.byte	0xff
	.zero		1


	//   ....[140]....
        /*09c4*/ 	.word	0x00008bd0
        /*09c8*/ 	.word	0x00000002
        /*09cc*/ 	.word	0x00000110
        /*09d0*/ 	.short	0x010a
        /*09d2*/ 	.byte	0xff
	.zero		1


	//   ....[141]....
        /*09d4*/ 	.word	0x00008c20
        /*09d8*/ 	.word	0x00000002
        /*09dc*/ 	.word	0x00000100
        /*09e0*/ 	.short	0x010a
        /*09e2*/ 	.byte	0xff
	.zero		1


	//   ....[142]....
        /*09e4*/ 	.word	0x00008c80
        /*09e8*/ 	.word	0x00000000
        /*09ec*/ 	.word	0x00000110
        /*09f0*/ 	.short	0x010a
        /*09f2*/ 	.byte	0xff
	.zero		1


	//   ....[143]....
        /*09f4*/ 	.word	0x00008ce0
        /*09f8*/ 	.word	0x00000000
        /*09fc*/ 	.word	0x00000008
        /*0a00*/ 	.short	0x010a
        /*0a02*/ 	.byte	0xff
	.zero		1


	//   ....[144]....
        /*0a04*/ 	.word	0x00008dc0
        /*0a08*/ 	.word	0x00000000
        /*0a0c*/ 	.word	0x00000008
        /*0a10*/ 	.short	0x010a
        /*0a12*/ 	.byte	0xff
	.zero		1


	//   ....[145]....
        /*0a14*/ 	.word	0x00008e10
        /*0a18*/ 	.word	0x00000000
        /*0a1c*/ 	.word	0x00000100
        /*0a20*/ 	.short	0x010a
        /*0a22*/ 	.byte	0xff
	.zero		1


	//   ....[146]....
        /*0a24*/ 	.word	0x00008e70
        /*0a28*/ 	.word	0x00000000
        /*0a2c*/ 	.word	0x00000140
        /*0a30*/ 	.short	0x010a
        /*0a32*/ 	.byte	0xff
	.zero		1


	//   ....[147]....
        /*0a34*/ 	.word	0x00008ed0
        /*0a38*/ 	.word	0x00000000
        /*0a3c*/ 	.word	0x00000000
        /*0a40*/ 	.short	0x010a
        /*0a42*/ 	.byte	0xff
	.zero		1


	//   ....[148]....
        /*0a44*/ 	.word	0x00008f30
        /*0a48*/ 	.word	0x00000000
        /*0a4c*/ 	.word	0x00000000
        /*0a50*/ 	.short	0x010a
        /*0a52*/ 	.byte	0xff
	.zero		1


	//   ....[149]....
        /*0a54*/ 	.word	0x00008f90
        /*0a58*/ 	.word	0x00000000
        /*0a5c*/ 	.word	0x00000000
        /*0a60*/ 	.short	0x010a
        /*0a62*/ 	.byte	0xff
	.zero		1


	//   ....[150]....
        /*0a64*/ 	.word	0x00008ff0
        /*0a68*/ 	.word	0x00000000
        /*0a6c*/ 	.word	0x00000000
        /*0a70*/ 	.short	0x010a
        /*0a72*/ 	.byte	0xff
	.zero		1


	//   ....[151]....
        /*0a74*/ 	.word	0x00009050
        /*0a78*/ 	.word	0x00000000
        /*0a7c*/ 	.word	0x00000180
        /*0a80*/ 	.short	0x010a
        /*0a82*/ 	.byte	0xff
	.zero		1


	//   ....[152]....
        /*0a84*/ 	.word	0x000090a0
        /*0a88*/ 	.word	0x0000000c
        /*0a8c*/ 	.word	0x00000100
        /*0a90*/ 	.short	0x010a
        /*0a92*/ 	.byte	0xff
	.zero		1


	//   ....[153]....
        /*0a94*/ 	.word	0x00009100
        /*0a98*/ 	.word	0x00000000
        /*0a9c*/ 	.word	0x000000f8
        /*0aa0*/ 	.short	0x010a
        /*0aa2*/ 	.byte	0xff
	.zero		1


	//   ....[154]....
        /*0aa4*/ 	.word	0x00009160
        /*0aa8*/ 	.word	0x00000000
        /*0aac*/ 	.word	0x000000e0
        /*0ab0*/ 	.short	0x010a
        /*0ab2*/ 	.byte	0xff
	.zero		1


	//   ....[155]....
        /*0ab4*/ 	.word	0x000091c0
        /*0ab8*/ 	.word	0x00000000
        /*0abc*/ 	.word	0x000000e8
        /*0ac0*/ 	.short	0x010a
        /*0ac2*/ 	.byte	0xff
	.zero		1


	//   ....[156]....
        /*0ac4*/ 	.word	0x00009220
        /*0ac8*/ 	.word	0x00000000
        /*0acc*/ 	.word	0x000000e0
        /*0ad0*/ 	.short	0x010a
        /*0ad2*/ 	.byte	0xff
	.zero		1


	//   ....[157]....
        /*0ad4*/ 	.word	0x00009270
        /*0ad8*/ 	.word	0x00000003
        /*0adc*/ 	.word	0x00000100
        /*0ae0*/ 	.short	0x010a
        /*0ae2*/ 	.byte	0xff
	.zero		1


	//   ....[158]....
        /*0ae4*/ 	.word	0x000092c0
        /*0ae8*/ 	.word	0x00000003
        /*0aec*/ 	.word	0x000000d0
        /*0af0*/ 	.short	0x010a
        /*0af2*/ 	.byte	0xff
	.zero		1


	//   ....[159]....
        /*0af4*/ 	.word	0x00009310
        /*0af8*/ 	.word	0x0000005c
        /*0afc*/ 	.word	0x00000120
        /*0b00*/ 	.short	0x010a
        /*0b02*/ 	.byte	0xff
	.zero		1


	//   ....[160]....
        /*0b04*/ 	.word	0x00009360
        /*0b08*/ 	.word	0x0000006b
        /*0b0c*/ 	.word	0x000000d0
        /*0b10*/ 	.short	0x010a
        /*0b12*/ 	.byte	0xff
	.zero		1


	//----- nvinfo : EIATTR_NUM_MBARRIERS
	.align		4
.L_47:
        /*0b14*/ 	.byte	0x03, 0x38
        /*0b16*/ 	.short	0x0031


	//----- nvinfo : EIATTR_EXIT_INSTR_OFFSETS
	.align		4
        /*0b18*/ 	.byte	0x04, 0x1c
        /*0b1a*/ 	.short	(.L_49 - .L_48)


	//   ....[0]....
.L_48:
        /*0b1c*/ 	.word	0x00003150


	//   ....[1]....
        /*0b20*/ 	.word	0x00003640


	//   ....[2]....
        /*0b24*/ 	.word	0x000036a0


	//   ....[3]....
        /*0b28*/ 	.word	0x00004a20


	//   ....[4]....
        /*0b2c*/ 	.word	0x00005900


	//   ....[5]....
        /*0b30*/ 	.word	0x00005940


	//   ....[6]....
        /*0b34*/ 	.word	0x00008580


	//----- nvinfo : EIATTR_MAX_THREADS
	.align		4
.L_49:
        /*0b38*/ 	.byte	0x04, 0x05
        /*0b3a*/ 	.short	(.L_51 - .L_50)
.L_50:
        /*0b3c*/ 	.word	0x00000100
        /*0b40*/ 	.word	0x00000001
        /*0b44*/ 	.word	0x00000001


	//----- nvinfo : EIATTR_CRS_STACK_SIZE
	.align		4
.L_51:
        /*0b48*/ 	.byte	0x04, 0x1e
        /*0b4a*/ 	.short	(.L_53 - .L_52)
.L_52:
        /*0b4c*/ 	.word	0x00000000


	//----- nvinfo : EIATTR_CBANK_PARAM_SIZE
	.align		4
.L_53:
        /*0b50*/ 	.byte	0x03, 0x19
        /*0b52*/ 	.short	0x0800


	//----- nvinfo : EIATTR_PARAM_CBANK
	.align		4
        /*0b54*/ 	.byte	0x04, 0x0a
        /*0b56*/ 	.short	(.L_55 - .L_54)
	.align		4
.L_54:
        /*0b58*/ 	.word	index@(.nv.constant0._ZN7cutlass13device_kernelINS_4gemm6kernel13GemmUniversalIN4cute5tupleIJiiiiEEENS1_10collective13CollectiveMmaINS1_35MainloopSm100TmaUmmaWarpSpecializedILi13ELi2ELi4ENS5_IJNS4_1CILi2EEENSA_ILi4EEENSA_ILi1EEEEEEEENS5_IJNSA_ILi128EEESG_SG_EEENS_12float_e5m2_tENS5_IJlSD_lEEESI_SJ_NS4_8TiledMMAINS4_8MMA_AtomIJNS4_10MMA_TraitsINS4_25SM100_MMA_F8F6F4_2x1SM_SSEJSI_SI_fSG_SG_NS4_17integral_constantINS4_4UMMA5MajorELSQ_0EEESR_NSO_INSP_7ScaleInELSS_0EEEST_EEEEEENS4_6LayoutINS5_IJSD_SD_SD_EEENS5_IJNSA_ILi0EEESY_SY_EEEEENS5_IJNS4_10UnderscoreES11_S11_EEEEENS4_28SM100_TMA_2SM_LOAD_MULTICASTENS4_14ComposedLayoutINS4_7SwizzleILi3ELi4ELi3EEENS4_18smem_ptr_flag_bitsILi8EEENSW_INS5_IJNSA_ILi8EEESG_EEENS5_IJSG_SD_EEEEEEEvNS4_8identityENS4_18SM100_TMA_2SM_LOADES1E_vS1F_EENS_8epilogue10collective18CollectiveEpilogueINS1I_23Sm100TmaWarpSpecializedILi2ELi2ELi32ELb0ELb0EEEJNS5_IJNSA_ILi64EEESG_SG_EEENS5_IJNSW_IS1N_SD_EENSW_INS5_IJNSA_ILi32EEESB_EEENS5_IJSD_S1N_EEEEEEEESI_SJ_SI_SJ_NS1I_6fusion15FusionCallbacksIS1M_NS1V_17LinearCombinationISI_fSI_fLNS_15FloatRoundStyleE2EEES1O_S1U_JEEENS4_5SM1004TMEM4LOAD26SM100_TMEM_LOAD_32dp32b32xENS4_13SM90_TMA_LOADENS15_INS16_ILi1ELi4ELi3EEES19_NSW_INS5_IJS1A_S1Q_EEENS5_IJS1Q_SD_EEEEEEENS4_39AutoVectorizingCopyWithAssumedAlignmentILi128EEENS4_14SM90_TMA_STOREES2A_S2C_S2C_EEEvvEEEEvNT_6ParamsE)
        /*0b5c*/ 	.short	0x0380
        /*0b5e*/ 	.short	0x0800


	//----- nvinfo : EIATTR_SW_WAR
	.align		4
.L_55:
        /*0b60*/ 	.byte	0x04, 0x36
        /*0b62*/ 	.short	(.L_57 - .L_56)
.L_56:
        /*0b64*/ 	.word	0x00000008
.L_57:


//--------------------- .nv.callgraph             --------------------------
	.section	.nv.callgraph,"",@"SHT_CUDA_CALLGRAPH"
	.align	4
	.sectionentsize	8
	.align		4
        /*0000*/ 	.word	0x00000000
	.align		4
        /*0004*/ 	.word	0xffffffff
	.align		4
        /*0008*/ 	.word	index@(_ZN7cutlass13device_kernelINS_4gemm6kernel13GemmUniversalIN4cute5tupleIJiiiiEEENS1_10collective13CollectiveMmaINS1_35MainloopSm100TmaUmmaWarpSpecializedILi13ELi2ELi4ENS5_IJNS4_1CILi2EEENSA_ILi4EEENSA_ILi1EEEEEEEENS5_IJNSA_ILi128EEESG_SG_EEENS_12float_e5m2_tENS5_IJlSD_lEEESI_SJ_NS4_8TiledMMAINS4_8MMA_AtomIJNS4_10MMA_TraitsINS4_25SM100_MMA_F8F6F4_2x1SM_SSEJSI_SI_fSG_SG_NS4_17integral_constantINS4_4UMMA5MajorELSQ_0EEESR_NSO_INSP_7ScaleInELSS_0EEEST_EEEEEENS4_6LayoutINS5_IJSD_SD_SD_EEENS5_IJNSA_ILi0EEESY_SY_EEEEENS5_IJNS4_10UnderscoreES11_S11_EEEEENS4_28SM100_TMA_2SM_LOAD_MULTICASTENS4_14ComposedLayoutINS4_7SwizzleILi3ELi4ELi3EEENS4_18smem_ptr_flag_bitsILi8EEENSW_INS5_IJNSA_ILi8EEESG_EEENS5_IJSG_SD_EEEEEEEvNS4_8identityENS4_18SM100_TMA_2SM_LOADES1E_vS1F_EENS_8epilogue10collective18CollectiveEpilogueINS1I_23Sm100TmaWarpSpecializedILi2ELi2ELi32ELb0ELb0EEEJNS5_IJNSA_ILi64EEESG_SG_EEENS5_IJNSW_IS1N_SD_EENSW_INS5_IJNSA_ILi32EEESB_EEENS5_IJSD_S1N_EEEEEEEESI_SJ_SI_SJ_NS1I_6fusion15FusionCallbacksIS1M_NS1V_17LinearCombinationISI_fSI_fLNS_15FloatRoundStyleE2EEES1O_S1U_JEEENS4_5SM1004TMEM4LOAD26SM100_TMEM_LOAD_32dp32b32xENS4_13SM90_TMA_LOADENS15_INS16_ILi1ELi4ELi3EEES19_NSW_INS5_IJS1A_S1Q_EEENS5_IJS1Q_SD_EEEEEEENS4_39AutoVectorizingCopyWithAssumedAlignmentILi128EEENS4_14SM90_TMA_STOREES2A_S2C_S2C_EEEvvEEEEvNT_6ParamsE)
	.align		4
        /*000c*/ 	.word	index@(__assertfail)
	.align		4
        /*0010*/ 	.word	0x00000000
	.align		4
        /*0014*/ 	.word	0xfffffffe
	.align		4
        /*0018*/ 	.word	0x00000000
	.align		4
        /*001c*/ 	.word	0xfffffffd
	.align		4
        /*0020*/ 	.word	0x00000000
	.align		4
        /*0024*/ 	.word	0xfffffffc


//--------------------- .nv.constant4             --------------------------
	.section	.nv.constant4,"a",@progbits
	.align	8
	.align		8
.nv.constant4:
        /*0000*/ 	.dword	__assertfail
	.align		8
        /*0008*/ 	.dword	__unnamed_1
	.align		8
        /*0010*/ 	.dword	__unnamed_2
	.align		8
        /*0018*/ 	.dword	_ZN40_INTERNAL_c6123090_4_k_cu_5c67a93f_374014cuda3std3__45__cpo5beginE
	.align		8
        /*0020*/ 	.dword	_ZN40_INTERNAL_c6123090_4_k_cu_5c67a93f_374014cuda3std3__45__cpo3endE
	.align		8
        /*0028*/ 	.dword	_ZN40_INTERNAL_c6123090_4_k_cu_5c67a93f_374014cuda3std3__45__cpo6cbeginE
	.align		8
        /*0030*/ 	.dword	_ZN40_INTERNAL_c6123090_4_k_cu_5c67a93f_374014cuda3std3__45__cpo4cendE
	.align		8
        /*0038*/ 	.dword	_ZN40_INTERNAL_c6123090_4_k_cu_5c67a93f_374014cuda3std3__442_GLOBAL__N__c6123090_4_k_cu_5c67a93f_374016ignoreE
	.align		8
        /*0040*/ 	.dword	_ZN40_INTERNAL_c6123090_4_k_cu_5c67a93f_374014cuda3std3__419piecewise_constructE
	.align		8
        /*0048*/ 	.dword	_ZN40_INTERNAL_c6123090_4_k_cu_5c67a93f_374014cuda3std3__48in_placeE
	.align		8
        /*0050*/ 	.dword	_ZN40_INTERNAL_c6123090_4_k_cu_5c67a93f_374014cuda3std6ranges3__45__cpo4swapE
	.align		8
        /*0058*/ 	.dword	_ZN40_INTERNAL_c6123090_4_k_cu_5c67a93f_374014cuda3std6ranges3__45__cpo9iter_moveE
	.align		8
        /*0060*/ 	.dword	_ZN40_INTERNAL_c6123090_4_k_cu_5c67a93f_374014cute7productE
	.align		8
        /*0068*/ 	.dword	_ZN40_INTERNAL_c6123090_4_k_cu_5c67a93f_374014cute1_E
	.align		8
        /*0070*/ 	.dword	$str$25
	.align		8
        /*0078*/ 	.dword	$str$26
	.align		8
        /*0080*/ 	.dword	$str$27
	.align		8
        /*0088*/ 	.dword	$str$28


//--------------------- .text._ZN7cutlass13device_kernelINS_4gemm6kernel13GemmUniversalIN4cute5tupleIJiiiiEEENS1_10collective13CollectiveMmaINS1_35MainloopSm100TmaUmmaWarpSpecializedILi13ELi2ELi4ENS5_IJNS4_1CILi2EEENSA_ILi4EEENSA_ILi1EEEEEEEENS5_IJNSA_ILi128EEESG_SG_EEENS_12float_e5m2_tENS5_IJlSD_lEEESI_SJ_NS4_8TiledMMAINS4_8MMA_AtomIJNS4_10MMA_TraitsINS4_25SM100_MMA_F8F6F4_2x1SM_SSEJSI_SI_fSG_SG_NS4_17integral_constantINS4_4UMMA5MajorELSQ_0EEESR_NSO_INSP_7ScaleInELSS_0EEEST_EEEEEENS4_6LayoutINS5_IJSD_SD_SD_EEENS5_IJNSA_ILi0EEESY_SY_EEEEENS5_IJNS4_10UnderscoreES11_S11_EEEEENS4_28SM100_TMA_2SM_LOAD_MULTICASTENS4_14ComposedLayoutINS4_7SwizzleILi3ELi4ELi3EEENS4_18smem_ptr_flag_bitsILi8EEENSW_INS5_IJNSA_ILi8EEESG_EEENS5_IJSG_SD_EEEEEEEvNS4_8identityENS4_18SM100_TMA_2SM_LOADES1E_vS1F_EENS_8epilogue10collective18CollectiveEpilogueINS1I_23Sm100TmaWarpSpecializedILi2ELi2ELi32ELb0ELb0EEEJNS5_IJNSA_ILi64EEESG_SG_EEENS5_IJNSW_IS1N_SD_EENSW_INS5_IJNSA_ILi32EEESB_EEENS5_IJSD_S1N_EEEEEEEESI_SJ_SI_SJ_NS1I_6fusion15FusionCallbacksIS1M_NS1V_17LinearCombinationISI_fSI_fLNS_15FloatRoundStyleE2EEES1O_S1U_JEEENS4_5SM1004TMEM4LOAD26SM100_TMEM_LOAD_32dp32b32xENS4_13SM90_TMA_LOADENS15_INS16_ILi1ELi4ELi3EEES19_NSW_INS5_IJS1A_S1Q_EEENS5_IJS1Q_SD_EEEEEEENS4_39AutoVectorizingCopyWithAssumedAlignmentILi128EEENS4_14SM90_TMA_STOREES2A_S2C_S2C_EEEvvEEEEvNT_6ParamsE --------------------------
	.section	.text._ZN7cutlass13device_kernelINS_4gemm6kernel13GemmUniversalIN4cute5tupleIJiiiiEEENS1_10collective13CollectiveMmaINS1_35MainloopSm100TmaUmmaWarpSpecializedILi13ELi2ELi4ENS5_IJNS4_1CILi2EEENSA_ILi4EEENSA_ILi1EEEEEEEENS5_IJNSA_ILi128EEESG_SG_EEENS_12float_e5m2_tENS5_IJlSD_lEEESI_SJ_NS4_8TiledMMAINS4_8MMA_AtomIJNS4_10MMA_TraitsINS4_25SM100_MMA_F8F6F4_2x1SM_SSEJSI_SI_fSG_SG_NS4_17integral_constantINS4_4UMMA5MajorELSQ_0EEESR_NSO_INSP_7ScaleInELSS_0EEEST_EEEEEENS4_6LayoutINS5_IJSD_SD_SD_EEENS5_IJNSA_ILi0EEESY_SY_EEEEENS5_IJNS4_10UnderscoreES11_S11_EEEEENS4_28SM100_TMA_2SM_LOAD_MULTICASTENS4_14ComposedLayoutINS4_7SwizzleILi3ELi4ELi3EEENS4_18smem_ptr_flag_bitsILi8EEENSW_INS5_IJNSA_ILi8EEESG_EEENS5_IJSG_SD_EEEEEEEvNS4_8identityENS4_18SM100_TMA_2SM_LOADES1E_vS1F_EENS_8epilogue10collective18CollectiveEpilogueINS1I_23Sm100TmaWarpSpecializedILi2ELi2ELi32ELb0ELb0EEEJNS5_IJNSA_ILi64EEESG_SG_EEENS5_IJNSW_IS1N_SD_EENSW_INS5_IJNSA_ILi32EEESB_EEENS5_IJSD_S1N_EEEEEEEESI_SJ_SI_SJ_NS1I_6fusion15FusionCallbacksIS1M_NS1V_17LinearCombinationISI_fSI_fLNS_15FloatRoundStyleE2EEES1O_S1U_JEEENS4_5SM1004TMEM4LOAD26SM100_TMEM_LOAD_32dp32b32xENS4_13SM90_TMA_LOADENS15_INS16_ILi1ELi4ELi3EEES19_NSW_INS5_IJS1A_S1Q_EEENS5_IJS1Q_SD_EEEEEEENS4_39AutoVectorizingCopyWithAssumedAlignmentILi128EEENS4_14SM90_TMA_STOREES2A_S2C_S2C_EEEvvEEEEvNT_6ParamsE,"ax",@progbits
	.align	128
.text._ZN7cutlass13device_kernelINS_4gemm6kernel13GemmUniversalIN4cute5tupleIJiiiiEEENS1_10collective13CollectiveMmaINS1_35MainloopSm100TmaUmmaWarpSpecializedILi13ELi2ELi4ENS5_IJNS4_1CILi2EEENSA_ILi4EEENSA_ILi1EEEEEEEENS5_IJNSA_ILi128EEESG_SG_EEENS_12float_e5m2_tENS5_IJlSD_lEEESI_SJ_NS4_8TiledMMAINS4_8MMA_AtomIJNS4_10MMA_TraitsINS4_25SM100_MMA_F8F6F4_2x1SM_SSEJSI_SI_fSG_SG_NS4_17integral_constantINS4_4UMMA5MajorELSQ_0EEESR_NSO_INSP_7ScaleInELSS_0EEEST_EEEEEENS4_6LayoutINS5_IJSD_SD_SD_EEENS5_IJNSA_ILi0EEESY_SY_EEEEENS5_IJNS4_10UnderscoreES11_S11_EEEEENS4_28SM100_TMA_2SM_LOAD_MULTICASTENS4_14ComposedLayoutINS4_7SwizzleILi3ELi4ELi3EEENS4_18smem_ptr_flag_bitsILi8EEENSW_INS5_IJNSA_ILi8EEESG_EEENS5_IJSG_SD_EEEEEEEvNS4_8identityENS4_18SM100_TMA_2SM_LOADES1E_vS1F_EENS_8epilogue10collective18CollectiveEpilogueINS1I_23Sm100TmaWarpSpecializedILi2ELi2ELi32ELb0ELb0EEEJNS5_IJNSA_ILi64EEESG_SG_EEENS5_IJNSW_IS1N_SD_EENSW_INS5_IJNSA_ILi32EEESB_EEENS5_IJSD_S1N_EEEEEEEESI_SJ_SI_SJ_NS1I_6fusion15FusionCallbacksIS1M_NS1V_17LinearCombinationISI_fSI_fLNS_15FloatRoundStyleE2EEES1O_S1U_JEEENS4_5SM1004TMEM4LOAD26SM100_TMEM_LOAD_32dp32b32xENS4_13SM90_TMA_LOADENS15_INS16_ILi1ELi4ELi3EEES19_NSW_INS5_IJS1A_S1Q_EEENS5_IJS1Q_SD_EEEEEEENS4_39AutoVectorizingCopyWithAssumedAlignmentILi128EEENS4_14SM90_TMA_STOREES2A_S2C_S2C_EEEvvEEEEvNT_6ParamsE:
        .type           _ZN7cutlass13device_kernelINS_4gemm6kernel13GemmUniversalIN4cute5tupleIJiiiiEEENS1_10collective13CollectiveMmaINS1_35MainloopSm100TmaUmmaWarpSpecializedILi13ELi2ELi4ENS5_IJNS4_1CILi2EEENSA_ILi4EEENSA_ILi1EEEEEEEENS5_IJNSA_ILi128EEESG_SG_EEENS_12float_e5m2_tENS5_IJlSD_lEEESI_SJ_NS4_8TiledMMAINS4_8MMA_AtomIJNS4_10MMA_TraitsINS4_25SM100_MMA_F8F6F4_2x1SM_SSEJSI_SI_fSG_SG_NS4_17integral_constantINS4_4UMMA5MajorELSQ_0EEESR_NSO_INSP_7ScaleInELSS_0EEEST_EEEEEENS4_6LayoutINS5_IJSD_SD_SD_EEENS5_IJNSA_ILi0EEESY_SY_EEEEENS5_IJNS4_10UnderscoreES11_S11_EEEEENS4_28SM100_TMA_2SM_LOAD_MULTICASTENS4_14ComposedLayoutINS4_7SwizzleILi3ELi4ELi3EEENS4_18smem_ptr_flag_bitsILi8EEENSW_INS5_IJNSA_ILi8EEESG_EEENS5_IJSG_SD_EEEEEEEvNS4_8identityENS4_18SM100_TMA_2SM_LOADES1E_vS1F_EENS_8epilogue10collective18CollectiveEpilogueINS1I_23Sm100TmaWarpSpecializedILi2ELi2ELi32ELb0ELb0EEEJNS5_IJNSA_ILi64EEESG_SG_EEENS5_IJNSW_IS1N_SD_EENSW_INS5_IJNSA_ILi32EEESB_EEENS5_IJSD_S1N_EEEEEEEESI_SJ_SI_SJ_NS1I_6fusion15FusionCallbacksIS1M_NS1V_17LinearCombinationISI_fSI_fLNS_15FloatRoundStyleE2EEES1O_S1U_JEEENS4_5SM1004TMEM4LOAD26SM100_TMEM_LOAD_32dp32b32xENS4_13SM90_TMA_LOADENS15_INS16_ILi1ELi4ELi3EEES19_NSW_INS5_IJS1A_S1Q_EEENS5_IJS1Q_SD_EEEEEEENS4_39AutoVectorizingCopyWithAssumedAlignmentILi128EEENS4_14SM90_TMA_STOREES2A_S2C_S2C_EEEvvEEEEvNT_6ParamsE,@function
        .size           _ZN7cutlass13device_kernelINS_4gemm6kernel13GemmUniversalIN4cute5tupleIJiiiiEEENS1_10collective13CollectiveMmaINS1_35MainloopSm100TmaUmmaWarpSpecializedILi13ELi2ELi4ENS5_IJNS4_1CILi2EEENSA_ILi4EEENSA_ILi1EEEEEEEENS5_IJNSA_ILi128EEESG_SG_EEENS_12float_e5m2_tENS5_IJlSD_lEEESI_SJ_NS4_8TiledMMAINS4_8MMA_AtomIJNS4_10MMA_TraitsINS4_25SM100_MMA_F8F6F4_2x1SM_SSEJSI_SI_fSG_SG_NS4_17integral_constantINS4_4UMMA5MajorELSQ_0EEESR_NSO_INSP_7ScaleInELSS_0EEEST_EEEEEENS4_6LayoutINS5_IJSD_SD_SD_EEENS5_IJNSA_ILi0EEESY_SY_EEEEENS5_IJNS4_10UnderscoreES11_S11_EEEEENS4_28SM100_TMA_2SM_LOAD_MULTICASTENS4_14ComposedLayoutINS4_7SwizzleILi3ELi4ELi3EEENS4_18smem_ptr_flag_bitsILi8EEENSW_INS5_IJNSA_ILi8EEESG_EEENS5_IJSG_SD_EEEEEEEvNS4_8identityENS4_18SM100_TMA_2SM_LOADES1E_vS1F_EENS_8epilogue10collective18CollectiveEpilogueINS1I_23Sm100TmaWarpSpecializedILi2ELi2ELi32ELb0ELb0EEEJNS5_IJNSA_ILi64EEESG_SG_EEENS5_IJNSW_IS1N_SD_EENSW_INS5_IJNSA_ILi32EEESB_EEENS5_IJSD_S1N_EEEEEEEESI_SJ_SI_SJ_NS1I_6fusion15FusionCallbacksIS1M_NS1V_17LinearCombinationISI_fSI_fLNS_15FloatRoundStyleE2EEES1O_S1U_JEEENS4_5SM1004TMEM4LOAD26SM100_TMEM_LOAD_32dp32b32xENS4_13SM90_TMA_LOADENS15_INS16_ILi1ELi4ELi3EEES19_NSW_INS5_IJS1A_S1Q_EEENS5_IJS1Q_SD_EEEEEEENS4_39AutoVectorizingCopyWithAssumedAlignmentILi128EEENS4_14SM90_TMA_STOREES2A_S2C_S2C_EEEvvEEEEvNT_6ParamsE,(.L_x_191 - _ZN7cutlass13device_kernelINS_4gemm6kernel13GemmUniversalIN4cute5tupleIJiiiiEEENS1_10collective13CollectiveMmaINS1_35MainloopSm100TmaUmmaWarpSpecializedILi13ELi2ELi4ENS5_IJNS4_1CILi2EEENSA_ILi4EEENSA_ILi1EEEEEEEENS5_IJNSA_ILi128EEESG_SG_EEENS_12float_e5m2_tENS5_IJlSD_lEEESI_SJ_NS4_8TiledMMAINS4_8MMA_AtomIJNS4_10MMA_TraitsINS4_25SM100_MMA_F8F6F4_2x1SM_SSEJSI_SI_fSG_SG_NS4_17integral_constantINS4_4UMMA5MajorELSQ_0EEESR_NSO_INSP_7ScaleInELSS_0EEEST_EEEEEENS4_6LayoutINS5_IJSD_SD_SD_EEENS5_IJNSA_ILi0EEESY_SY_EEEEENS5_IJNS4_10UnderscoreES11_S11_EEEEENS4_28SM100_TMA_2SM_LOAD_MULTICASTENS4_14ComposedLayoutINS4_7SwizzleILi3ELi4ELi3EEENS4_18smem_ptr_flag_bitsILi8EEENSW_INS5_IJNSA_ILi8EEESG_EEENS5_IJSG_SD_EEEEEEEvNS4_8identityENS4_18SM100_TMA_2SM_LOADES1E_vS1F_EENS_8epilogue10collective18CollectiveEpilogueINS1I_23Sm100TmaWarpSpecializedILi2ELi2ELi32ELb0ELb0EEEJNS5_IJNSA_ILi64EEESG_SG_EEENS5_IJNSW_IS1N_SD_EENSW_INS5_IJNSA_ILi32EEESB_EEENS5_IJSD_S1N_EEEEEEEESI_SJ_SI_SJ_NS1I_6fusion15FusionCallbacksIS1M_NS1V_17LinearCombinationISI_fSI_fLNS_15FloatRoundStyleE2EEES1O_S1U_JEEENS4_5SM1004TMEM4LOAD26SM100_TMEM_LOAD_32dp32b32xENS4_13SM90_TMA_LOADENS15_INS16_ILi1ELi4ELi3EEES19_NSW_INS5_IJS1A_S1Q_EEENS5_IJS1Q_SD_EEEEEEENS4_39AutoVectorizingCopyWithAssumedAlignmentILi128EEENS4_14SM90_TMA_STOREES2A_S2C_S2C_EEEvvEEEEvNT_6ParamsE)
        .other          _ZN7cutlass13device_kernelINS_4gemm6kernel13GemmUniversalIN4cute5tupleIJiiiiEEENS1_10collective13CollectiveMmaINS1_35MainloopSm100TmaUmmaWarpSpecializedILi13ELi2ELi4ENS5_IJNS4_1CILi2EEENSA_ILi4EEENSA_ILi1EEEEEEEENS5_IJNSA_ILi128EEESG_SG_EEENS_12float_e5m2_tENS5_IJlSD_lEEESI_SJ_NS4_8TiledMMAINS4_8MMA_AtomIJNS4_10MMA_TraitsINS4_25SM100_MMA_F8F6F4_2x1SM_SSEJSI_SI_fSG_SG_NS4_17integral_constantINS4_4UMMA5MajorELSQ_0EEESR_NSO_INSP_7ScaleInELSS_0EEEST_EEEEEENS4_6LayoutINS5_IJSD_SD_SD_EEENS5_IJNSA_ILi0EEESY_SY_EEEEENS5_IJNS4_10UnderscoreES11_S11_EEEEENS4_28SM100_TMA_2SM_LOAD_MULTICASTENS4_14ComposedLayoutINS4_7SwizzleILi3ELi4ELi3EEENS4_18smem_ptr_flag_bitsILi8EEENSW_INS5_IJNSA_ILi8EEESG_EEENS5_IJSG_SD_EEEEEEEvNS4_8identityENS4_18SM100_TMA_2SM_LOADES1E_vS1F_EENS_8epilogue10collective18CollectiveEpilogueINS1I_23Sm100TmaWarpSpecializedILi2ELi2ELi32ELb0ELb0EEEJNS5_IJNSA_ILi64EEESG_SG_EEENS5_IJNSW_IS1N_SD_EENSW_INS5_IJNSA_ILi32EEESB_EEENS5_IJSD_S1N_EEEEEEEESI_SJ_SI_SJ_NS1I_6fusion15FusionCallbacksIS1M_NS1V_17LinearCombinationISI_fSI_fLNS_15FloatRoundStyleE2EEES1O_S1U_JEEENS4_5SM1004TMEM4LOAD26SM100_TMEM_LOAD_32dp32b32xENS4_13SM90_TMA_LOADENS15_INS16_ILi1ELi4ELi3EEES19_NSW_INS5_IJS1A_S1Q_EEENS5_IJS1Q_SD_EEEEEEENS4_39AutoVectorizingCopyWithAssumedAlignmentILi128EEENS4_14SM90_TMA_STOREES2A_S2C_S2C_EEEvvEEEEvNT_6ParamsE,@"STO_CUDA_ENTRY STV_DEFAULT"
_ZN7cutlass13device_kernelINS_4gemm6kernel13GemmUniversalIN4cute5tupleIJiiiiEEENS1_10collective13CollectiveMmaINS1_35MainloopSm100TmaUmmaWarpSpecializedILi13ELi2ELi4ENS5_IJNS4_1CILi2EEENSA_ILi4EEENSA_ILi1EEEEEEEENS5_IJNSA_ILi128EEESG_SG_EEENS_12float_e5m2_tENS5_IJlSD_lEEESI_SJ_NS4_8TiledMMAINS4_8MMA_AtomIJNS4_10MMA_TraitsINS4_25SM100_MMA_F8F6F4_2x1SM_SSEJSI_SI_fSG_SG_NS4_17integral_constantINS4_4UMMA5MajorELSQ_0EEESR_NSO_INSP_7ScaleInELSS_0EEEST_EEEEEENS4_6LayoutINS5_IJSD_SD_SD_EEENS5_IJNSA_ILi0EEESY_SY_EEEEENS5_IJNS4_10UnderscoreES11_S11_EEEEENS4_28SM100_TMA_2SM_LOAD_MULTICASTENS4_14ComposedLayoutINS4_7SwizzleILi3ELi4ELi3EEENS4_18smem_ptr_flag_bitsILi8EEENSW_INS5_IJNSA_ILi8EEESG_EEENS5_IJSG_SD_EEEEEEEvNS4_8identityENS4_18SM100_TMA_2SM_LOADES1E_vS1F_EENS_8epilogue10collective18CollectiveEpilogueINS1I_23Sm100TmaWarpSpecializedILi2ELi2ELi32ELb0ELb0EEEJNS5_IJNSA_ILi64EEESG_SG_EEENS5_IJNSW_IS1N_SD_EENSW_INS5_IJNSA_ILi32EEESB_EEENS5_IJSD_S1N_EEEEEEEESI_SJ_SI_SJ_NS1I_6fusion15FusionCallbacksIS1M_NS1V_17LinearCombinationISI_fSI_fLNS_15FloatRoundStyleE2EEES1O_S1U_JEEENS4_5SM1004TMEM4LOAD26SM100_TMEM_LOAD_32dp32b32xENS4_13SM90_TMA_LOADENS15_INS16_ILi1ELi4ELi3EEES19_NSW_INS5_IJS1A_S1Q_EEENS5_IJS1Q_SD_EEEEEEENS4_39AutoVectorizingCopyWithAssumedAlignmentILi128EEENS4_14SM90_TMA_STOREES2A_S2C_S2C_EEEvvEEEEvNT_6ParamsE:
[----:B------:R-:W1:Y:S01]  /*0000*/  LDC R1, c[0x0][0x37c] ;  /* 0x0000df00ff017b82 */ /* 0x000e620000000800 */
[----:B------:R-:W2:Y:S01]  /*0010*/  S2R R99, SR_TID.X ;  /* 0x0000000000637919 */ /* 0x000ea20000002100 */
[----:B------:R-:W3:Y:S06]  /*0020*/  LDCU.64 UR8, c[0x0][0x890] ;  /* 0x00011200ff0877ac */ /* 0x000eec0008000a00 */
[----:B------:R-:W4:Y:S01]  /*0030*/  S2UR UR46, SR_CgaCtaId ;  /* 0x00000000002e79c3 */ /* 0x000f220000008800 */
[----:B------:R-:W-:Y:S02]  /*0040*/  PRMT R90, RZ, 0x7610, R90 ;  /* 0x00007610ff5a7816 */ /* 0x000fe4000000005a */
[----:B------:R-:W-:-:S02]  /*0050*/  ELECT P0, URZ, PT ;  /* 0x0000000000ff782f */ /* 0x000fc40003800000 */
[----:B---3--:R-:W-:-:S04]  /*0060*/  ISETP.NE.U32.AND P1, PT, RZ, UR8, PT ;  /* 0x00000008ff007c0c */ /* 0x008fc8000bf25070 */
[----:B------:R-:W-:Y:S01]  /*0070*/  ISETP.NE.AND.EX P2, PT, RZ, UR9, PT, P1 ;  /* 0x00000009ff007c0c */ /* 0x000fe2000bf45310 */
[----:B----4-:R-:W-:Y:S02]  /*0080*/  ULOP3.LUT UR47, UR46, 0x1, URZ, 0xc0, !UPT ;  /* 0x000000012e2f7892 */ /* 0x010fe4000f8ec0ff */
[----:B------:R-:W-:Y:S01]  /*0090*/  ULOP3.LUT UR48, UR46, 0x1, URZ, 0x3c, !UPT ;  /* 0x000000012e307892 */ /* 0x000fe2000f8e3cff */
[----:B--2---:R-:W-:-:S05]  /*00a0*/  SHF.R.U32.HI R91, RZ, 0x5, R99 ;  /* 0x00000005ff5b7819 */ /* 0x004fca0000011663 */
[----:B------:R-:W2:Y:S02]  /*00b0*/  SHFL.IDX PT, R0, R91, RZ, 0x1f ;  /* 0x00001fff5b007589 */ /* 0x000ea400000e0000 */
[----:B--2---:R-:W-:Y:S02]  /*00c0*/  R2UR UR23, R0 ;  /* 0x00000000001772ca */ /* 0x004fe400000e0000 */
[----:B-1----:R-:W-:Y:S05]  /*00d0*/  @P2 BRA `(.L_x_0) ;  /* 0x0000000000302947 */ /* 0x002fea0003800000 */
[----:B------:R-:W1:Y:S02]  /*00e0*/  LDCU.64 UR4, c[0x0][0x888] ;  /* 0x00011100ff0477ac */ /* 0x000e640008000a00 */
[----:B-1----:R-:W-:-:S04]  /*00f0*/  UISETP.NE.U32.AND UP0, UPT, UR4, URZ, UPT ;  /* 0x000000ff0400728c */ /* 0x002fc8000bf05070 */
[----:B------:R-:W-:-:S09]  /*0100*/  UISETP.NE.AND.EX UP0, UPT, UR5, URZ, UPT, UP0 ;  /* 0x000000ff0500728c */ /* 0x000fd2000bf05300 */
[----:B------:R-:W-:Y:S05]  /*0110*/  BRA.U !UP0, `(.L_x_1) ;  /* 0x0000000108147547 */ /* 0x000fea000b800000 */
[----:B------:R-:W1:Y:S01]  /*0120*/  LDC.64 R2, c[0x0][0x888] ;  /* 0x00022200ff027b82 */ /* 0x000e620000000a00 */
[----:B------:R-:W1:Y:S02]  /*0130*/  LDCU.64 UR4, c[0x0][0x358] ;  /* 0x00006b00ff0477ac */ /* 0x000e640008000a00 */
[----:B-1----:R1:W5:Y:S01]  /*0140*/  LDG.E R41, desc[UR4][R2.64] ;  /* 0x0000000402297981 */ /* 0x002362000c1e1900 */
[----:B------:R-:W-:Y:S01]  /*0150*/  HFMA2 R90, -RZ, RZ, 0, 5.9604644775390625e-08 ;  /* 0x00000001ff5a7431 */ /* 0x000fe200000001ff */
[----:B------:R-:W-:Y:S05]  /*0160*/  BRA `(.L_x_0) ;  /* 0x00000000000c7947 */ /* 0x000fea0003800000 */
.L_x_1:
[----:B------:R-:W1:Y:S01]  /*0170*/  LDCU UR4, c[0x0][0x880] ;  /* 0x00011000ff0477ac */ /* 0x000e620008000800 */
[----:B------:R-:W-:Y:S01]  /*0180*/  HFMA2 R90, -RZ, RZ, 0, 5.9604644775390625e-08 ;  /* 0x00000001ff5a7431 */ /* 0x000fe200000001ff */
[----:B-1----:R-:W-:-:S07]  /*0190*/  MOV R41, UR4 ;  /* 0x0000000400297c02 */ /* 0x002fce0008000f00 */
.L_x_0:
[----:B------:R-:W2:Y:S02]  /*01a0*/  LDCU.64 UR4, c[0x0][0x8b0] ;  /* 0x00011600ff0477ac */ /* 0x000ea40008000a00 */
[----:B--2---:R-:W-:-:S04]  /*01b0*/  UISETP.NE.U32.AND UP0, UPT, UR4, URZ, UPT ;  /* 0x000000ff0400728c */ /* 0x004fc8000bf05070 */
[----:B------:R-:W-:-:S09]  /*01c0*/  UISETP.NE.AND.EX UP0, UPT, UR5, URZ, UPT, UP0 ;  /* 0x000000ff0500728c */ /* 0x000fd2000bf05300 */
[----:B------:R-:W-:Y:S05]  /*01d0*/  BRA.U UP0, `(.L_x_2) ;  /* 0x0000000100287547 */ /* 0x000fea000b800000 */
[----:B------:R-:W2:Y:S02]  /*01e0*/  LDCU.64 UR4, c[0x0][0x8a8] ;  /* 0x00011500ff0477ac */ /* 0x000ea40008000a00 */
[----:B--2---:R-:W-:-:S04]  /*01f0*/  UISETP.NE.U32.AND UP0, UPT, UR4, URZ, UPT ;  /* 0x000000ff0400728c */ /* 0x004fc8000bf05070 */
[----:B------:R-:W-:-:S09]  /*0200*/  UISETP.NE.AND.EX UP0, UPT, UR5, URZ, UPT, UP0 ;  /* 0x000000ff0500728c */ /* 0x000fd2000bf05300 */
[----:B------:R-:W-:Y:S05]  /*0210*/  BRA.U !UP0, `(.L_x_3) ;  /* 0x0000000108107547 */ /* 0x000fea000b800000 */
[----:B------:R-:W2:Y:S01]  /*0220*/  LDC.64 R38, c[0x0][0x8a8] ;  /* 0x00022a00ff267b82 */ /* 0x000ea20000000a00 */
[----:B------:R-:W2:Y:S02]  /*0230*/  LDCU.64 UR4, c[0x0][0x358] ;  /* 0x00006b00ff0477ac */ /* 0x000ea40008000a00 */
[----:B--2---:R2:W5:Y:S01]  /*0240*/  LDG.E R38, desc[UR4][R38.64] ;  /* 0x0000000426267981 */ /* 0x004562000c1e1900 */
[----:B------:R-:W-:Y:S05]  /*0250*/  BRA `(.L_x_2) ;  /* 0x0000000000087947 */ /* 0x000fea0003800000 */
.L_x_3:
[----:B------:R-:W2:Y:S02]  /*0260*/  LDCU UR4, c[0x0][0x8a0] ;  /* 0x00011400ff0477ac */ /* 0x000ea40008000800 */
[----:B--2---:R-:W-:Y:S02]  /*0270*/  MOV R38, UR4 ;  /* 0x0000000400267c02 */ /* 0x004fe40008000f00 */
.L_x_2:
[----:B------:R-:W-:Y:S01]  /*0280*/  IMAD.U32 R0, RZ, RZ, UR23 ;  /* 0x00000017ff007e24 */ /* 0x000fe2000f8e00ff */
[----:B------:R-:W-:Y:S04]  /*0290*/  BSSY.RECONVERGENT B0, `(.L_x_4) ;  /* 0x000000c000007945 */ /* 0x000fe80003800200 */
[C---:B------:R-:W-:Y:S02]  /*02a0*/  ISETP.NE.OR P3, PT, R0.reuse, 0x1, !P0 ;  /* 0x000000010000780c */ /* 0x040fe40004765670 */
[----:B------:R-:W-:-:S11]  /*02b0*/  ISETP.NE.OR P2, PT, R0, 0x3, !P0 ;  /* 0x000000030000780c */ /* 0x000fd60004745670 */
[----:B------:R-:W-:Y:S05]  /*02c0*/  @P3 BRA `(.L_x_5) ;  /* 0x0000000000203947 */ /* 0x000fea0003800000 */
[----:B------:R-:W3:Y:S02]  /*02d0*/  LDCU.64 UR4, c[0x0][0x348] ;  /* 0x00006900ff0477ac */ /* 0x000ee40008000a00 */
[----:B---3--:R-:W-:Y:S02]  /*02e0*/  UIADD3 UR6, UP1, UPT, UR4, 0x80, URZ ;  /* 0x0000008004067890 */ /* 0x008fe4000ff3e0ff */
[----:B------:R-:W-:Y:S02]  /*02f0*/  UIADD3 UR4, UP0, UPT, UR4, 0x180, URZ ;  /* 0x0000018004047890 */ /* 0x000fe4000ff1e0ff */
[----:B------:R-:W-:Y:S02]  /*0300*/  UIADD3.X UR7, UPT, UPT, URZ, UR5, URZ, UP1, !UPT ;  /* 0x00000005ff077290 */ /* 0x000fe40008ffe4ff */
[----:B------:R-:W-:-:S07]  /*0310*/  UIADD3.X UR5, UPT, UPT, URZ, UR5, URZ, UP0, !UPT ;  /* 0x00000005ff057290 */ /* 0x000fce00087fe4ff */
[----:B------:R3:W-:Y:S02]  /*0320*/  UTMACCTL.PF [UR6] ;  /* 0x00000000060079b9 */ /* 0x0007e40008040000 */
[----:B------:R3:W-:Y:S02]  /*0330*/  UTMACCTL.PF [UR4] ;  /* 0x00000000040079b9 */ /* 0x0007e40008040000 */
[----:B---3--:R-:W-:Y:S01]  /*0340*/  NOP ;  /* 0x0000000000007918 */ /* 0x008fe20000000000 */
.L_x_5:
[----:B------:R-:W-:Y:S05]  /*0350*/  BSYNC.RECONVERGENT B0 ;  /* 0x0000000000007941 */ /* 0x000fea0003800200 */
.L_x_4:
[----:B------:R-:W-:Y:S04]  /*0360*/  BSSY.RECONVERGENT B0, `(.L_x_6) ;  /* 0x000000a000007945 */ /* 0x000fe80003800200 */
        /* <DEDUP_REMOVED lines=9> */
.L_x_7:
[----:B------:R-:W-:Y:S05]  /*0400*/  BSYNC.RECONVERGENT B0 ;  /* 0x0000000000007941 */ /* 0x000fea0003800200 */
.L_x_6:
[----:B------:R-:W3:Y:S01]  /*0410*/  LDCU.64 UR4, c[0x0][0x888] ;  /* 0x00011100ff0477ac */ /* 0x000ee20008000a00 */
[----:B------:R-:W-:Y:S01]  /*0420*/  ISETP.NE.AND.EX P1, PT, RZ, UR9, PT, P1 ;  /* 0x00000009ff007c0c */ /* 0x000fe2000bf25310 */
[----:B------:R-:W-:Y:S01]  /*0430*/  UPLOP3.LUT UP4, UPT, UPT, UPT, UPT, 0x80, 0x8 ;  /* 0x000000000008789c */ /* 0x000fe20003f8f070 */
[----:B---3--:R-:W-:-:S04]  /*0440*/  ISETP.NE.U32.AND P2, PT, RZ, UR4, PT ;  /* 0x00000004ff007c0c */ /* 0x008fc8000bf45070 */
[----:B------:R-:W-:-:S13]  /*0450*/  ISETP.NE.AND.EX P2, PT, RZ, UR5, PT, P2 ;  /* 0x00000005ff007c0c */ /* 0x000fda000bf45320 */
[----:B------:R-:W-:Y:S05]  /*0460*/  @P2 BRA P1, `(.L_x_8) ;  /* 0x0000000000282947 */ /* 0x000fea0000800000 */
[----:B------:R-:W-:Y:S01]  /*0470*/  UISETP.NE.U32.AND UP0, UPT, UR8, URZ, UPT ;  /* 0x000000ff0800728c */ /* 0x000fe2000bf05070 */
[----:B-----5:R-:W-:Y:S01]  /*0480*/  FSETP.NEU.AND P1, PT, R41, RZ, PT ;  /* 0x000000ff2900720b */ /* 0x020fe20003f2d000 */
[----:B------:R-:W-:Y:S02]  /*0490*/  UISETP.NE.U32.AND UP2, UPT, UR4, URZ, UPT ;  /* 0x000000ff0400728c */ /* 0x000fe4000bf45070 */
[----:B------:R-:W-:Y:S02]  /*04a0*/  UISETP.NE.AND.EX UP1, UPT, UR9, URZ, UPT, UP0 ;  /* 0x000000ff0900728c */ /* 0x000fe4000bf25300 */
[----:B------:R-:W-:-:S04]  /*04b0*/  UISETP.NE.AND.EX UP0, UPT, UR5, URZ, UPT, UP2 ;  /* 0x000000ff0500728c */ /* 0x000fc8000bf05320 */
[----:B------:R-:W-:-:S04]  /*04c0*/  USEL UR4, URZ, 0xffffffff, UP0 ;  /* 0xffffffffff047887 */ /* 0x000fc80008000000 */
[----:B------:R-:W-:Y:S01]  /*04d0*/  VOTEU.ANY UP0, P1 ;  /* 0x0000000000ff7886 */ /* 0x000fe20000800100 */
[----:B------:R-:W-:-:S04]  /*04e0*/  @!UP1 USEL UR4, URZ, 0xffffffff, UP0 ;  /* 0xffffffffff049887 */ /* 0x000fc80008000000 */
[----:B------:R-:W-:-:S04]  /*04f0*/  ULOP3.LUT UR4, UR4, 0x1, URZ, 0xc0, !UPT ;  /* 0x0000000104047892 */ /* 0x000fc8000f8ec0ff */
[----:B------:R-:W-:-:S11]  /*0500*/  UISETP.NE.U32.AND UP4, UPT, UR4, 0x1, UPT ;  /* 0x000000010400788c */ /* 0x000fd6000bf85070 */
.L_x_8:
[----:B------:R-:W3:Y:S01]  /*0510*/  SHFL.IDX PT, R0, R91, RZ, 0x1f ;  /* 0x00001fff5b007589 */ /* 0x000ee200000e0000 */
[----:B------:R-:W-:-:S04]  /*0520*/  UISETP.NE.AND UP0, UPT, UR23, 0x2, UPT ;  /* 0x000000021700788c */ /* 0x000fc8000bf05270 */
[----:B------:R-:W-:Y:S02]  /*0530*/  UISETP.EQ.AND UP1, UPT, UR47, URZ, !UP0 ;  /* 0x000000ff2f00728c */ /* 0x000fe4000c722270 */
[----:B------:R-:W-:-:S04]  /*0540*/  USEL UR41, URZ, 0x1, UP0 ;  /* 0x00000001ff297887 */ /* 0x000fc80008000000 */
[----:B------:R-:W-:Y:S02]  /*0550*/  PLOP3.LUT P3, PT, P0, PT, UP1, 0x80, 0x8 ;  /* 0x000000000008781c */ /* 0x000fe4000076f018 */
[----:B---3--:R-:W-:-:S13]  /*0560*/  ISETP.NE.AND P1, PT, R0, RZ, PT ;  /* 0x000000ff0000720c */ /* 0x008fda0003f25270 */
[----:B------:R-:W-:Y:S05]  /*0570*/  @P1 BRA `(.L_x_9) ;  /* 0x0000000000a81947 */ /* 0x000fea0003800000 */
[----:B------:R-:W-:Y:S01]  /*0580*/  ELECT P1, URZ, PT ;  /* 0x0000000000ff782f */ /* 0x000fe20003820000 */
[----:B------:R-:W-:-:S12]  /*0590*/  BSSY.RECONVERGENT B0, `(.L_x_9) ;  /* 0x0000028000007945 */ /* 0x000fd80003800200 */
[----:B------:R-:W-:Y:S05]  /*05a0*/  @!P1 BRA `(.L_x_10) ;  /* 0x0000000000989947 */ /* 0x000fea0003800000 */
[----:B------:R-:W-:Y:S01]  /*05b0*/  UMOV UR4, 0x400 ;  /* 0x0000040000047882 */ /* 0x000fe20000000000 */
[----:B------:R-:W-:Y:S01]  /*05c0*/  UMOV UR8, 0x1 ;  /* 0x0000000100087882 */ /* 0x000fe20000000000 */
[----:B------:R-:W-:Y:S01]  /*05d0*/  UMOV UR6, 0x4 ;  /* 0x0000000400067882 */ /* 0x000fe20000000000 */
[----:B------:R-:W-:Y:S02]  /*05e0*/  ULEA UR4, UR46, UR4, 0x18 ;  /* 0x000000042e047291 */ /* 0x000fe4000f8ec0ff */
[----:B------:R-:W-:-:S04]  /*05f0*/  UIADD3 UR8, UPT, UPT, -UR8, 0x100000, URZ ;  /* 0x0010000008087890 */ /* 0x000fc8000fffe1ff */
[----:B------:R-:W-:Y:S02]  /*0600*/  USHF.L.U32 UR9, UR8, 0xb, URZ ;  /* 0x0000000b08097899 */ /* 0x000fe400080006ff */
[----:B------:R-:W-:Y:S02]  /*0610*/  USHF.L.U32 UR8, UR8, 0x1, URZ ;  /* 0x0000000108087899 */ /* 0x000fe400080006ff */
[----:B------:R-:W-:-:S04]  /*0620*/  UIADD3 UR6, UPT, UPT, -UR6, 0x100000, URZ ;  /* 0x0010000006067890 */ /* 0x000fc8000fffe1ff */
[----:B------:R-:W-:Y:S02]  /*0630*/  USHF.L.U32 UR7, UR6, 0xb, URZ ;  /* 0x0000000b06077899 */ /* 0x000fe400080006ff */
[----:B------:R-:W-:Y:S01]  /*0640*/  USHF.L.U32 UR6, UR6, 0x1, URZ ;  /* 0x0000000106067899 */ /* 0x000fe200080006ff */
[----:B------:R-:W3:Y:S03]  /*0650*/  FENCE.VIEW.ASYNC.S ;  /* 0x00000000000073c6 */ /* 0x000ee60000000000 */
[----:B---3--:R3:W4:Y:S08]  /*0660*/  SYNCS.EXCH.64 URZ, [UR4], UR8 ;  /* 0x0000000804ff75b2 */ /* 0x0087300008000100 */
[----:B------:R3:W1:Y:S01]  /*0670*/  SYNCS.EXCH.64 URZ, [UR4+0x68], UR6 ;  /* 0x0000680604ff75b2 */ /* 0x0006620008000100 */
        /* <DEDUP_REMOVED lines=23> */
[----:B------:R3:W1:Y:S02]  /*07f0*/  SYNCS.EXCH.64 URZ, [UR4+0xc8], UR6 ;  /* 0x0000c80604ff75b2 */ /* 0x0006640008000100 */
[----:B---34-:R-:W-:Y:S01]  /*0800*/  NOP ;  /* 0x0000000000007918 */ /* 0x018fe20000000000 */
.L_x_10:
[----:B------:R-:W-:Y:S05]  /*0810*/  BSYNC.RECONVERGENT B0 ;  /* 0x0000000000007941 */ /* 0x000fea0003800200 */
.L_x_9:
[----:B------:R-:W3:Y:S01]  /*0820*/  SHFL.IDX PT, R0, R91, RZ, 0x1f ;  /* 0x00001fff5b007589 */ /* 0x000ee200000e0000 */
[----:B------:R-:W-:Y:S01]  /*0830*/  NOP ;  /* 0x0000000000007918 */ /* 0x000fe20000000000 */
[----:B---3--:R-:W-:-:S13]  /*0840*/  ISETP.NE.AND P1, PT, R0, 0x1, PT ;  /* 0x000000010000780c */ /* 0x008fda0003f25270 */
[----:B------:R-:W-:Y:S05]  /*0850*/  @P1 BRA `(.L_x_11) ;  /* 0x0000000000441947 */ /* 0x000fea0003800000 */
        /* <DEDUP_REMOVED lines=10> */
[----:B------:R-:W-:Y:S01]  /*0900*/  ELECT P1, URZ, PT ;  /* 0x0000000000ff782f */ /* 0x000fe20003820000 */
[----:B------:R-:W3:Y:S02]  /*0910*/  FENCE.VIEW.ASYNC.S ;  /* 0x00000000000073c6 */ /* 0x000ee40000000000 */
[----:B---3--:R3:W4:Y:S08]  /*0920*/  SYNCS.EXCH.64 URZ, [UR4+0xd0], UR8 ;  /* 0x0000d00804ff75b2 */ /* 0x0087300008000100 */
[----:B------:R3:W1:Y:S01]  /*0930*/  SYNCS.EXCH.64 URZ, [UR4+0xe0], UR6 ;  /* 0x0000e00604ff75b2 */ /* 0x0006620008000100 */
[----:B------:R3:W1:Y:S01]  /*0940*/  SYNCS.EXCH.64 URZ, [UR4+0xd8], UR8 ;  /* 0x0000d80804ff75b2 */ /* 0x0006620008000100 */
[----:B------:R3:W1:Y:S01]  /*0950*/  SYNCS.EXCH.64 URZ, [UR4+0xe8], UR6 ;  /* 0x0000e80604ff75b2 */ /* 0x0006620008000100 */
[----:B------:R-:W-:Y:S01]  /*0960*/  NOP ;  /* 0x0000000000007918 */ /* 0x000fe20000000000 */
.L_x_11:
[----:B------:R-:W2:Y:S01]  /*0970*/  SHFL.IDX PT, R0, R91, RZ, 0x1f ;  /* 0x00001fff5b007589 */ /* 0x000ea200000e0000 */
[----:B------:R-:W-:Y:S01]  /*0980*/  NOP ;  /* 0x0000000000007918 */ /* 0x000fe20000000000 */
[----:B--2---:R-:W-:-:S13]  /*0990*/  ISETP.NE.AND P1, PT, R0, 0x3, PT ;  /* 0x000000030000780c */ /* 0x004fda0003f25270 */
[----:B------:R-:W-:Y:S05]  /*09a0*/  @P1 BRA `(.L_x_12) ;  /* 0x00000000002c1947 */ /* 0x000fea0003800000 */
[----:B---3--:R-:W-:Y:S01]  /*09b0*/  UMOV UR6, 0x400 ;  /* 0x0000040000067882 */ /* 0x008fe20000000000 */
[----:B------:R-:W-:Y:S01]  /*09c0*/  UMOV UR4, 0x20 ;  /* 0x0000002000047882 */ /* 0x000fe20000000000 */
[----:B------:R-:W-:Y:S02]  /*09d0*/  ULEA UR6, UR46, UR6, 0x18 ;  /* 0x000000062e067291 */ /* 0x000fe4000f8ec0ff */
[----:B------:R-:W-:-:S04]  /*09e0*/  UIADD3 UR4, UPT, UPT, -UR4, 0x100000, URZ ;  /* 0x0010000004047890 */ /* 0x000fc8000fffe1ff */
[----:B------:R-:W-:Y:S02]  /*09f0*/  USHF.L.U32 UR5, UR4, 0xb, URZ ;  /* 0x0000000b04057899 */ /* 0x000fe400080006ff */
[----:B------:R-:W-:Y:S01]  /*0a00*/  USHF.L.U32 UR4, UR4, 0x1, URZ ;  /* 0x0000000104047899 */ /* 0x000fe200080006ff */
[----:B------:R-:W-:Y:S01]  /*0a10*/  ELECT P1, URZ, PT ;  /* 0x0000000000ff782f */ /* 0x000fe20003820000 */
[----:B------:R-:W2:Y:S10]  /*0a20*/  FENCE.VIEW.ASYNC.S ;  /* 0x00000000000073c6 */ /* 0x000eb40000000000 */
[----:B--2---:R2:W3:Y:S01]  /*0a30*/  SYNCS.EXCH.64 URZ, [UR6+0xf0], UR4 ;  /* 0x0000f00406ff75b2 */ /* 0x0044e20008000100 */
[----:B------:R2:W1:Y:S01]  /*0a40*/  SYNCS.EXCH.64 URZ, [UR6+0xf8], UR4 ;  /* 0x0000f80406ff75b2 */ /* 0x0004620008000100 */
[----:B------:R-:W-:Y:S01]  /*0a50*/  NOP ;  /* 0x0000000000007918 */ /* 0x000fe20000000000 */
.L_x_12:
[----:B------:R-:W4:Y:S01]  /*0a60*/  SHFL.IDX PT, R0, R91, RZ, 0x1f ;  /* 0x00001fff5b007589 */ /* 0x000f2200000e0000 */
[----:B------:R-:W-:Y:S01]  /*0a70*/  NOP ;  /* 0x0000000000007918 */ /* 0x000fe20000000000 */
[----:B----4-:R-:W-:-:S13]  /*0a80*/  ISETP.NE.AND P1, PT, R0, 0x4, PT ;  /* 0x000000040000780c */ /* 0x010fda0003f25270 */
[----:B------:R-:W-:Y:S05]  /*0a90*/  @P1 BRA `(.L_x_13) ;  /* 0x0000000000481947 */ /* 0x000fea0003800000 */
[----:B--23--:R-:W-:Y:S01]  /*0aa0*/  UMOV UR4, 0x720 ;  /* 0x0000072000047882 */ /* 0x00cfe20000000000 */
[----:B------:R-:W-:Y:S01]  /*0ab0*/  UMOV UR6, 0x400 ;  /* 0x0000040000067882 */ /* 0x000fe20000000000 */
[----:B------:R-:W-:Y:S01]  /*0ac0*/  USEL UR4, UR4, 0x620, UP4 ;  /* 0x0000062004047887 */ /* 0x000fe2000a000000 */
        /* <DEDUP_REMOVED lines=9> */
[----:B------:R-:W2:Y:S02]  /*0b60*/  FENCE.VIEW.ASYNC.S ;  /* 0x00000000000073c6 */ /* 0x000ea40000000000 */
[----:B--2---:R4:W2:Y:S08]  /*0b70*/  SYNCS.EXCH.64 URZ, [UR6+0x100], UR8 ;  /* 0x0001000806ff75b2 */ /* 0x0048b00008000100 */
[----:B------:R4:W3:Y:S01]  /*0b80*/  SYNCS.EXCH.64 URZ, [UR6+0x110], UR4 ;  /* 0x0001100406ff75b2 */ /* 0x0008e20008000100 */
[----:B------:R4:W1:Y:S01]  /*0b90*/  SYNCS.EXCH.64 URZ, [UR6+0x108], UR8 ;  /* 0x0001080806ff75b2 */ /* 0x0008620008000100 */
[----:B------:R4:W1:Y:S02]  /*0ba0*/  SYNCS.EXCH.64 URZ, [UR6+0x118], UR4 ;  /* 0x0001180406ff75b2 */ /* 0x0008640008000100 */
[----:B----4-:R-:W-:Y:S01]  /*0bb0*/  NOP ;  /* 0x0000000000007918 */ /* 0x010fe20000000000 */
.L_x_13:
[----:B------:R-:W4:Y:S01]  /*0bc0*/  SHFL.IDX PT, R0, R91, RZ, 0x1f ;  /* 0x00001fff5b007589 */ /* 0x000f2200000e0000 */
[----:B------:R-:W-:Y:S01]  /*0bd0*/  NOP ;  /* 0x0000000000007918 */ /* 0x000fe20000000000 */
[----:B----4-:R-:W-:-:S13]  /*0be0*/  ISETP.NE.AND P1, PT, R0, 0x5, PT ;  /* 0x000000050000780c */ /* 0x010fda0003f25270 */
[----:B------:R-:W-:Y:S05]  /*0bf0*/  @P1 BRA `(.L_x_14) ;  /* 0x0000000000541947 */ /* 0x000fea0003800000 */
[----:B--23--:R-:W-:Y:S01]  /*0c00*/  UMOV UR4, 0x400 ;  /* 0x0000040000047882 */ /* 0x00cfe20000000000 */
        /* <DEDUP_REMOVED lines=14> */
[----:B------:R4:W1:Y:S01]  /*0cf0*/  SYNCS.EXCH.64 URZ, [UR4+0x148], UR8 ;  /* 0x0001480804ff75b2 */ /* 0x0008620008000100 */
[----:B------:R4:W1:Y:S01]  /*0d00*/  SYNCS.EXCH.64 URZ, [UR4+0x130], UR6 ;  /* 0x0001300604ff75b2 */ /* 0x0008620008000100 */
[----:B------:R4:W1:Y:S01]  /*0d10*/  SYNCS.EXCH.64 URZ, [UR4+0x150], UR8 ;  /* 0x0001500804ff75b2 */ /* 0x0008620008000100 */
[----:B------:R4:W1:Y:S01]  /*0d20*/  SYNCS.EXCH.64 URZ, [UR4+0x138], UR6 ;  /* 0x0001380604ff75b2 */ /* 0x0008620008000100 */
[----:B------:R4:W1:Y:S02]  /*0d30*/  SYNCS.EXCH.64 URZ, [UR4+0x158], UR8 ;  /* 0x0001580804ff75b2 */ /* 0x0008640008000100 */
[----:B----4-:R-:W-:Y:S01]  /*0d40*/  NOP ;  /* 0x0000000000007918 */ /* 0x010fe20000000000 */
.L_x_14:
[----:B------:R-:W4:Y:S01]  /*0d50*/  SHFL.IDX PT, R0, R91, RZ, 0x1f ;  /* 0x00001fff5b007589 */ /* 0x000f2200000e0000 */
[----:B------:R-:W-:Y:S01]  /*0d60*/  ISETP.NE.OR P0, PT, RZ, UR23, !P0 ;  /* 0x00000017ff007c0c */ /* 0x000fe2000c705670 */
[----:B------:R-:W-:Y:S01]  /*0d70*/  NOP ;  /* 0x0000000000007918 */ /* 0x000fe20000000000 */
[----:B----4-:R-:W-:-:S13]  /*0d80*/  ISETP.NE.AND P1, PT, R0, 0x3, PT ;  /* 0x000000030000780c */ /* 0x010fda0003f25270 */
[----:B------:R-:W-:Y:S05]  /*0d90*/  @P1 BRA `(.L_x_15) ;  /* 0x0000000000341947 */ /* 0x000fea0003800000 */
[----:B--23--:R-:W-:Y:S01]  /*0da0*/  UMOV UR4, 0x400 ;  /* 0x0000040000047882 */ /* 0x00cfe20000000000 */
[----:B------:R-:W-:Y:S01]  /*0db0*/  UMOV UR6, 0x20 ;  /* 0x0000002000067882 */ /* 0x000fe20000000000 */
[----:B------:R-:W-:Y:S02]  /*0dc0*/  ULEA UR4, UR46, UR4, 0x18 ;  /* 0x000000042e047291 */ /* 0x000fe4000f8ec0ff */
[----:B------:R-:W-:-:S04]  /*0dd0*/  UIADD3 UR6, UPT, UPT, -UR6, 0x100000, URZ ;  /* 0x0010000006067890 */ /* 0x000fc8000fffe1ff */
[----:B------:R-:W-:Y:S02]  /*0de0*/  USHF.L.U32 UR7, UR6, 0xb, URZ ;  /* 0x0000000b06077899 */ /* 0x000fe400080006ff */
[----:B------:R-:W-:Y:S01]  /*0df0*/  USHF.L.U32 UR6, UR6, 0x1, URZ ;  /* 0x0000000106067899 */ /* 0x000fe200080006ff */
[----:B------:R-:W-:Y:S01]  /*0e00*/  ELECT P1, URZ, PT ;  /* 0x0000000000ff782f */ /* 0x000fe20003820000 */
[----:B------:R-:W2:Y:S10]  /*0e10*/  FENCE.VIEW.ASYNC.S ;  /* 0x00000000000073c6 */ /* 0x000eb40000000000 */
[----:B--2---:R4:W2:Y:S01]  /*0e20*/  SYNCS.EXCH.64 URZ, [UR4+0x160], UR6 ;  /* 0x0001600604ff75b2 */ /* 0x0048a20008000100 */
[----:B------:R4:W3:Y:S01]  /*0e30*/  SYNCS.EXCH.64 URZ, [UR4+0x170], UR6 ;  /* 0x0001700604ff75b2 */ /* 0x0008e20008000100 */
[----:B------:R4:W1:Y:S01]  /*0e40*/  SYNCS.EXCH.64 URZ, [UR4+0x168], UR6 ;  /* 0x0001680604ff75b2 */ /* 0x0008620008000100 */
[----:B------:R4:W1:Y:S02]  /*0e50*/  SYNCS.EXCH.64 URZ, [UR4+0x178], UR6 ;  /* 0x0001780604ff75b2 */ /* 0x0008640008000100 */
[----:B----4-:R-:W-:Y:S01]  /*0e60*/  NOP ;  /* 0x0000000000007918 */ /* 0x010fe20000000000 */
.L_x_15:
[----:B------:R-:W-:Y:S01]  /*0e70*/  VOTEU.ALL UP0, P0 ;  /* 0x0000000000ff7886 */ /* 0x000fe20000000000 */
[----:B--23--:R-:W-:Y:S01]  /*0e80*/  UMOV UR4, 0x20 ;  /* 0x0000002000047882 */ /* 0x00cfe20000000000 */
[----:B------:R-:W2:Y:S01]  /*0e90*/  LDCU UR7, c[0x0][0x36c] ;  /* 0x00006d80ff0777ac */ /* 0x000ea20008000800 */
[----:B------:R-:W-:Y:S01]  /*0ea0*/  NOP ;  /* 0x0000000000007918 */ /* 0x000fe20000000000 */
[----:B------:R-:W-:Y:S01]  /*0eb0*/  LOP3.LUT R0, R99, 0x1f, RZ, 0xc0, !PT ;  /* 0x0000001f63007812 */ /* 0x000fe200078ec0ff */
[----:B------:R-:W-:Y:S01]  /*0ec0*/  @!UP0 UMOV UR6, 0x400 ;  /* 0x0000040000068882 */ /* 0x000fe20000000000 */
[----:B------:R-:W-:-:S04]  /*0ed0*/  @!UP0 UIADD3 UR4, UPT, UPT, -UR4, 0x100000, URZ ;  /* 0x0010000004048890 */ /* 0x000fc8000fffe1ff */
[----:B------:R-:W-:Y:S02]  /*0ee0*/  @!UP0 USHF.L.U32 UR5, UR4, 0xb, URZ ;  /* 0x0000000b04058899 */ /* 0x000fe400080006ff */
[----:B------:R-:W-:Y:S02]  /*0ef0*/  @!UP0 USHF.L.U32 UR4, UR4, 0x1, URZ ;  /* 0x0000000104048899 */ /* 0x000fe400080006ff */
[----:B------:R-:W-:Y:S01]  /*0f00*/  @!UP0 ULEA UR6, UR46, UR6, 0x18 ;  /* 0x000000062e068291 */ /* 0x000fe2000f8ec0ff */
[----:B------:R-:W-:Y:S01]  /*0f10*/  VOTEU.ALL UP0, P0 ;  /* 0x0000000000ff7886 */ /* 0x000fe20000000000 */
[----:B------:R-:W-:Y:S02]  /*0f20*/  UISETP.NE.AND UP5, UPT, UR23, URZ, UPT ;  /* 0x000000ff1700728c */ /* 0x000fe4000bfa5270 */
[----:B--2---:R-:W-:Y:S01]  /*0f30*/  UISETP.EQ.U32.AND UP6, UPT, UR7, 0x1, UPT ;  /* 0x000000010700788c */ /* 0x004fe2000bfc2070 */
[----:B------:R-:W2:Y:S07]  /*0f40*/  FENCE.VIEW.ASYNC.S ;  /* 0x00000000000073c6 */ /* 0x000eae0000000000 */
[----:B--2---:R2:W3:Y:S01]  /*0f50*/  @!UP0 SYNCS.EXCH.64 URZ, [UR6+0x180], UR4 ;  /* 0x0001800406ff85b2 */ /* 0x0044e20008000100 */
[----:B------:R-:W-:Y:S05]  /*0f60*/  BRA.U !UP6, `(.L_x_16) ;  /* 0x000000010e087547 */ /* 0x000fea000b800000 */
[----:B-1-3--:R-:W-:Y:S01]  /*0f70*/  UCGABAR_ARV ;  /* 0x00000000000079c7 */ /* 0x00afe20008000000 */
[----:B------:R-:W-:Y:S05]  /*0f80*/  BRA `(.L_x_17) ;  /* 0x0000000000047947 */ /* 0x000fea0003800000 */
.L_x_16:
[----:B-1-3--:R-:W-:Y:S01]  /*0f90*/  NOP ;  /* 0x0000000000007918 */ /* 0x00afe20000000000 */
.L_x_17:
[----:B------:R-:W1:Y:S01]  /*0fa0*/  S2UR UR24, SR_CTAID.X ;  /* 0x00000000001879c3 */ /* 0x000e620000002500 */
[----:B------:R-:W-:-:S05]  /*0fb0*/  CS2R.32 R3, SR_CgaSize ;  /* 0x0000000000037805 */ /* 0x000fca0000008a00 */
[----:B------:R-:W-:-:S05]  /*0fc0*/  IMAD R3, R3, -0xa0, RZ ;  /* 0xffffff6003037824 */ /* 0x000fca00078e02ff */
[----:B--2---:R-:W-:-:S14]  /*0fd0*/  R2UR UR5, R3 ;  /* 0x00000000030572ca */ /* 0x004fdc00000e0000 */
[----:B------:R-:W2:Y:S01]  /*0fe0*/  LDCU UR5, c[0x0][UR5+0x2b0] ;  /* 0x00005600050577ac */ /* 0x000ea20008000800 */
[----:B------:R-:W-:-:S05]  /*0ff0*/  CS2R.32 R3, SR_CgaSize ;  /* 0x0000000000037805 */ /* 0x000fca0000008a00 */
[----:B------:R-:W-:-:S05]  /*1000*/  IMAD R3, R3, -0xa0, RZ ;  /* 0xffffff6003037824 */ /* 0x000fca00078e02ff */
[----:B------:R-:W-:-:S14]  /*1010*/  R2UR UR4, R3 ;  /* 0x00000000030472ca */ /* 0x000fdc00000e0000 */
[----:B------:R-:W3:Y:S01]  /*1020*/  LDCU UR4, c[0x0][UR4+0x2b4] ;  /* 0x00005680040477ac */ /* 0x000ee20008000800 */
[----:B------:R-:W4:Y:S01]  /*1030*/  S2UR UR20, SR_CTAID.Y ;  /* 0x00000000001479c3 */ /* 0x000f220000002600 */
[----:B------:R-:W-:-:S05]  /*1040*/  CS2R.32 R3, SR_CgaSize ;  /* 0x0000000000037805 */ /* 0x000fca0000008a00 */
[----:B------:R-:W-:-:S05]  /*1050*/  IMAD R3, R3, -0xa0, RZ ;  /* 0xffffff6003037824 */ /* 0x000fca00078e02ff */
[----:B------:R-:W-:-:S14]  /*1060*/  R2UR UR62, R3 ;  /* 0x00000000033e72ca */ /* 0x000fdc00000e0000 */
[----:B------:R-:W3:Y:S01]  /*1070*/  LDCU UR62, c[0x0][UR62+0x2a0] ;  /* 0x000054003e3e77ac */ /* 0x000ee20008000800 */
[----:B------:R-:W-:-:S05]  /*1080*/  CS2R.32 R3, SR_CgaSize ;  /* 0x0000000000037805 */ /* 0x000fca0000008a00 */
[----:B------:R-:W-:-:S05]  /*1090*/  IMAD R3, R3, -0xa0, RZ ;  /* 0xffffff6003037824 */ /* 0x000fca00078e02ff */
[----:B------:R-:W-:-:S14]  /*10a0*/  R2UR UR61, R3 ;  /* 0x00000000033d72ca */ /* 0x000fdc00000e0000 */
[----:B------:R-:W3:Y:S01]  /*10b0*/  LDCU UR61, c[0x0][UR61+0x2a4] ;  /* 0x000054803d3d77ac */ /* 0x000ee20008000800 */
[----:B------:R-:W-:Y:S01]  /*10c0*/  UISETP.GT.U32.AND UP0, UPT, UR47, 0xffff, UPT ;  /* 0x0000ffff2f00788c */ /* 0x000fe2000bf04070 */
[----:B------:R-:W3:Y:S01]  /*10d0*/  LDCU UR25, c[0x0][0xb24] ;  /* 0x00016480ff1977ac */ /* 0x000ee20008000800 */
[----:B------:R-:W3:Y:S01]  /*10e0*/  LDCU UR42, c[0x0][0xb24] ;  /* 0x00016480ff2a77ac */ /* 0x000ee20008000800 */
[----:B-1----:R-:W-:Y:S01]  /*10f0*/  I2FP.F32.U32 R3, UR24 ;  /* 0x0000001800037c45 */ /* 0x002fe20008201000 */
[----:B------:R-:W1:Y:S04]  /*1100*/  LDCU UR29, c[0x0][0xb30] ;  /* 0x00016600ff1d77ac */ /* 0x000e680008000800 */
[----:B--2---:R-:W-:Y:S01]  /*1110*/  FMUL R3, R3, UR5 ;  /* 0x0000000503037c20 */ /* 0x004fe20008400000 */
[----:B------:R-:W-:Y:S01]  /*1120*/  USHF.L.U32 UR22, UR46, 0xa, URZ ;  /* 0x0000000a2e167899 */ /* 0x000fe200080006ff */
[----:B----4-:R-:W-:Y:S01]  /*1130*/  I2FP.F32.U32 R2, UR20 ;  /* 0x0000001400027c45 */ /* 0x010fe20008201000 */
[----:B------:R-:W-:Y:S01]  /*1140*/  UMOV UR11, 0x55 ;  /* 0x00000055000b7882 */ /* 0x000fe20000000000 */
[----:B------:R-:W-:-:S02]  /*1150*/  USHF.L.U32 UR45, UR24, 0x6, URZ ;  /* 0x00000006182d7899 */ /* 0x000fc400080006ff */
[----:B------:R-:W2:Y:S01]  /*1160*/  F2I.U32.TRUNC.NTZ R3, R3 ;  /* 0x0000000300037305 */ /* 0x000ea2000020f000 */
[----:B------:R-:W-:Y:S01]  /*1170*/  USEL UR21, UR47, 0xffff, !UP0 ;  /* 0x0000ffff2f157887 */ /* 0x000fe2000c000000 */
[----:B---3--:R-:W-:-:S06]  /*1180*/  FMUL R2, R2, UR4 ;  /* 0x0000000402027c20 */ /* 0x008fcc0008400000 */
[----:B------:R-:W3:Y:S01]  /*1190*/  F2I.U32.TRUNC.NTZ R2, R2 ;  /* 0x0000000200027305 */ /* 0x000ee2000020f000 */
[----:B--2---:R-:W-:Y:S02]  /*11a0*/  R2UR UR4, R3 ;  /* 0x00000000030472ca */ /* 0x004fe400000e0000 */
[----:B------:R-:W-:Y:S02]  /*11b0*/  PRMT R3, RZ, 0x7610, R3 ;  /* 0x00007610ff037816 */ /* 0x000fe40000000003 */
[----:B---3--:R-:W-:Y:S02]  /*11c0*/  R2UR UR6, R2 ;  /* 0x00000000020672ca */ /* 0x008fe400000e0000 */
[----:B------:R-:W-:-:S07]  /*11d0*/  PRMT R2, RZ, 0x7610, R2 ;  /* 0x00007610ff027816 */ /* 0x000fce0000000002 */
[----:B------:R-:W-:-:S04]  /*11e0*/  UIADD3 UR5, UPT, UPT, -UR4, URZ, URZ ;  /* 0x000000ff04057290 */ /* 0x000fc8000fffe1ff */
[----:B------:R-:W-:Y:S02]  /*11f0*/  UIMAD UR62, UR62, UR5, UR24 ;  /* 0x000000053e3e72a4 */ /* 0x000fe4000f8e0218 */
[----:B------:R-:W-:-:S04]  /*1200*/  UIADD3 UR4, UPT, UPT, -UR6, URZ, URZ ;  /* 0x000000ff06047290 */ /* 0x000fc8000fffe1ff */
[----:B------:R-:W-:Y:S01]  /*1210*/  UIMAD UR61, UR61, UR4, UR20 ;  /* 0x000000043d3d72a4 */ /* 0x000fe2000f8e0214 */
[----:B-1----:R-:W-:Y:S11]  /*1220*/  BRA.U UP5, `(.L_x_18) ;  /* 0x00000001055c7547 */ /* 0x002ff6000b800000 */
[----:B------:R-:W-:Y:S02]  /*1230*/  UISETP.GT.U32.AND UP0, UPT, UR62, 0x1, UPT ;  /* 0x000000013e00788c */ /* 0x000fe4000bf04070 */
[----:B------:R-:W-:Y:S02]  /*1240*/  ULOP3.LUT UR10, UR62, 0xfffffffe, URZ, 0xc0, !UPT ;  /* 0xfffffffe3e0a7892 */ /* 0x000fe4000f8ec0ff */
[----:B------:R-:W-:Y:S02]  /*1250*/  UISETP.NE.AND UP3, UPT, UR61, URZ, UP0 ;  /* 0x000000ff3d00728c */ /* 0x000fe40008765270 */
[----:B------:R-:W-:Y:S02]  /*1260*/  UISETP.NE.AND UP2, UPT, UR61, 0x1, UP0 ;  /* 0x000000013d00788c */ /* 0x000fe40008745270 */
[----:B------:R-:W-:Y:S02]  /*1270*/  UISETP.NE.AND UP1, UPT, UR61, 0x2, UP0 ;  /* 0x000000023d00788c */ /* 0x000fe40008725270 */
[----:B------:R-:W-:-:S02]  /*1280*/  UISETP.NE.AND UP0, UPT, UR61, 0x3, UP0 ;  /* 0x000000033d00788c */ /* 0x000fc40008705270 */
[----:B------:R-:W-:Y:S02]  /*1290*/  USEL UR6, URZ, 0x1, UP3 ;  /* 0x00000001ff067887 */ /* 0x000fe40009800000 */
[----:B------:R-:W-:Y:S02]  /*12a0*/  USEL UR5, URZ, 0x4, UP2 ;  /* 0x00000004ff057887 */ /* 0x000fe40009000000 */
[----:B------:R-:W-:Y:S02]  /*12b0*/  USEL UR4, URZ, 0x10, UP1 ;  /* 0x00000010ff047887 */ /* 0x000fe40008800000 */
[----:B------:R-:W-:Y:S02]  /*12c0*/  USEL UR9, URZ, 0x40, UP0 ;  /* 0x00000040ff097887 */ /* 0x000fe40008000000 */
[----:B------:R-:W-:Y:S02]  /*12d0*/  USEL UR8, URZ, 0x2, UP3 ;  /* 0x00000002ff087887 */ /* 0x000fe40009800000 */
[----:B------:R-:W-:-:S02]  /*12e0*/  UIADD3 UR4, UPT, UPT, UR4, UR5, UR6 ;  /* 0x0000000504047290 */ /* 0x000fc4000fffe006 */
[----:B------:R-:W-:Y:S02]  /*12f0*/  USEL UR6, URZ, 0x20, UP1 ;  /* 0x00000020ff067887 */ /* 0x000fe40008800000 */
[----:B------:R-:W-:Y:S02]  /*1300*/  USEL UR7, URZ, 0x8, UP2 ;  /* 0x00000008ff077887 */ /* 0x000fe40009000000 */
[----:B------:R-:W-:Y:S02]  /*1310*/  UIADD3 UR5, UPT, UPT, UR8, UR9, UR4 ;  /* 0x0000000908057290 */ /* 0x000fe4000fffe004 */
[----:B------:R-:W-:Y:S02]  /*1320*/  ULEA UR4, UR61, UR10, 0x1 ;  /* 0x0000000a3d047291 */ /* 0x000fe4000f8e08ff */
[----:B------:R-:W-:Y:S02]  /*1330*/  USEL UR8, URZ, 0x80, UP0 ;  /* 0x00000080ff087887 */ /* 0x000fe40008000000 */
[----:B------:R-:W-:-:S03]  /*1340*/  UIADD3 UR5, UPT, UPT, UR6, UR7, UR5 ;  /* 0x0000000706057290 */ /* 0x000fc6000fffe005 */
[----:B------:R-:W-:Y:S01]  /*1350*/  UMOV UR6, 0x3 ;  /* 0x0000000300067882 */ /* 0x000fe20000000000 */
[----:B------:R-:W-:Y:S02]  /*1360*/  UIADD3 UR5, UPT, UPT, UR5, UR8, URZ ;  /* 0x0000000805057290 */ /* 0x000fe4000fffe0ff */
[----:B------:R-:W-:-:S04]  /*1370*/  USHF.L.U32 UR4, UR6, UR4, URZ ;  /* 0x0000000406047299 */ /* 0x000fc800080006ff */
[----:B------:R-:W-:Y:S02]  /*1380*/  MOV R3, UR5 ;  /* 0x0000000500037c02 */ /* 0x000fe40008000f00 */
[----:B------:R-:W-:-:S07]  /*1390*/  MOV R2, UR4 ;  /* 0x0000000400027c02 */ /* 0x000fce0008000f00 */
.L_x_18:
[----:B------:R-:W1:Y:S01]  /*13a0*/  S2UR UR36, SR_CTAID.Z ;  /* 0x00000000002479c3 */ /* 0x000e620000002700 */
[----:B------:R-:W-:Y:S02]  /*13b0*/  UISETP.GE.AND UP0, UPT, UR25, 0x1, UPT ;  /* 0x000000011900788c */ /* 0x000fe4000bf06270 */
[----:B------:R-:W-:Y:S02]  /*13c0*/  ULOP3.LUT UR21, UR21, 0xffff, URZ, 0xc0, !UPT ;  /* 0x0000ffff15157892 */ /* 0x000fe4000f8ec0ff */
[----:B------:R-:W-:Y:S02]  /*13d0*/  UISETP.NE.AND UP3, UPT, UR23, 0x2, UPT ;  /* 0x000000021700788c */ /* 0x000fe4000bf65270 */
[----:B------:R-:W-:Y:S02]  /*13e0*/  ULOP3.LUT UR22, UR22, 0x1800, URZ, 0xc0, !UPT ;  /* 0x0000180016167892 */ /* 0x000fe4000f8ec0ff */
[----:B------:R-:W-:Y:S02]  /*13f0*/  ULOP3.LUT UR45, UR45, 0x40, URZ, 0xc0, !UPT ;  /* 0x000000402d2d7892 */ /* 0x000fe4000f8ec0ff */
[----:B------:R-:W-:Y:S01]  /*1400*/  USHF.L.U32 UR21, UR11, UR21, URZ ;  /* 0x000000150b157299 */ /* 0x000fe200080006ff */
[----:B------:R-:W-:Y:S11]  /*1410*/  BRA.U !UP0, `(.L_x_19) ;  /* 0x0000000108d47547 */ /* 0x000ff6000b800000 */
[----:B------:R-:W2:Y:S01]  /*1420*/  LDCU.128 UR12, c[0x0][0xb10] ;  /* 0x00016200ff0c77ac */ /* 0x000ea20008000c00 */
[----:B------:R-:W3:Y:S01]  /*1430*/  LDCU UR6, c[0x0][0x370] ;  /* 0x00006e00ff0677ac */ /* 0x000ee20008000800 */
[----:B------:R-:W4:Y:S01]  /*1440*/  LDCU UR5, c[0x0][0x374] ;  /* 0x00006e80ff0577ac */ /* 0x000f220008000800 */
[----:B------:R-:W1:Y:S01]  /*1450*/  LDCU UR28, c[0x0][0xb0c] ;  /* 0x00016180ff1c77ac */ /* 0x000e620008000800 */
[----:B------:R-:W1:Y:S01]  /*1460*/  LDCU UR7, c[0x0][0xb20] ;  /* 0x00016400ff0777ac */ /* 0x000e620008000800 */
[----:B------:R-:W1:Y:S01]  /*1470*/  LDCU.64 UR8, c[0x0][0xb28] ;  /* 0x00016500ff0877ac */ /* 0x000e620008000a00 */
[----:B--2---:R-:W-:Y:S02]  /*1480*/  UISETP.NE.AND UP0, UPT, UR14, 0x1, UPT ;  /* 0x000000010e00788c */ /* 0x004fe4000bf05270 */
[----:B----4-:R-:W-:Y:S02]  /*1490*/  UIMAD.WIDE.U32 UR10, UR5, UR15, URZ ;  /* 0x0000000f050a72a5 */ /* 0x010fe4000f8e00ff */
[----:B---3--:R-:W-:-:S02]  /*14a0*/  UIMAD.WIDE.U32 UR18, UR6, UR12, URZ ;  /* 0x0000000c061272a5 */ /* 0x008fc4000f8e00ff */
[----:B-1----:R-:W-:Y:S02]  /*14b0*/  UISETP.NE.AND UP1, UPT, UR28, 0x1, UPT ;  /* 0x000000011c00788c */ /* 0x002fe4000bf25270 */
[----:B------:R-:W-:Y:S01]  /*14c0*/  UISETP.NE.AND UP2, UPT, UR25, 0x1, UPT ;  /* 0x000000011900788c */ /* 0x000fe2000bf45270 */
[----:B------:R-:W-:Y:S02]  /*14d0*/  UMOV UR10, UR11 ;  /* 0x0000000b000a7c82 */ /* 0x000fe40008000000 */
[----:B------:R-:W-:Y:S01]  /*14e0*/  UMOV UR18, UR19 ;  /* 0x0000001300127c82 */ /* 0x000fe20008000000 */
[----:B------:R-:W-:Y:S02]  /*14f0*/  @UP0 USHF.R.U32.HI UR5, URZ, UR7, UR10 ;  /* 0x00000007ff050299 */ /* 0x000fe4000801160a */
[----:B------:R-:W-:Y:S02]  /*1500*/  UIMAD.WIDE.U32 UR26, UR20, UR15, URZ ;  /* 0x0000000f141a72a5 */ /* 0x000fe4000f8e00ff */
[----:B------:R-:W-:-:S02]  /*1510*/  UIMAD.WIDE.U32 UR10, UR5, UR8, URZ ;  /* 0x00000008050a72a5 */ /* 0x000fc4000f8e00ff */
[----:B------:R-:W-:Y:S02]  /*1520*/  @UP1 USHF.R.U32.HI UR6, URZ, UR13, UR18 ;  /* 0x0000000dff061299 */ /* 0x000fe40008011612 */
[----:B------:R-:W-:Y:S02]  /*1530*/  UIMAD.WIDE.U32 UR16, UR24, UR12, URZ ;  /* 0x0000000c181072a5 */ /* 0x000fe4000f8e00ff */
[----:B------:R-:W-:Y:S01]  /*1540*/  UIMAD.WIDE.U32 UR18, UR6, UR8, URZ ;  /* 0x00000008061272a5 */ /* 0x000fe2000f8e00ff */
[----:B------:R-:W-:Y:S01]  /*1550*/  UMOV UR4, UR27 ;  /* 0x0000001b00047c82 */ /* 0x000fe20008000000 */
[----:B------:R-:W-:Y:S01]  /*1560*/  UMOV UR10, UR11 ;  /* 0x0000000b000a7c82 */ /* 0x000fe20008000000 */
[----:B------:R-:W-:Y:S02]  /*1570*/  USHF.R.U32.HI UR4, URZ, UR7, UR4 ;  /* 0x00000007ff047299 */ /* 0x000fe40008011604 */
[----:B------:R-:W-:Y:S02]  /*1580*/  @UP2 USHF.R.U32.HI UR5, URZ, UR9, UR10 ;  /* 0x00000009ff052299 */ /* 0x000fe4000801160a */
[----:B------:R-:W-:Y:S01]  /*1590*/  UMOV UR7, UR19 ;  /* 0x0000001300077c82 */ /* 0x000fe20008000000 */
[----:B------:R-:W-:Y:S01]  /*15a0*/  UMOV UR16, UR17 ;  /* 0x0000001100107c82 */ /* 0x000fe20008000000 */
[----:B------:R-:W-:-:S02]  /*15b0*/  @UP2 USHF.R.U32.HI UR6, URZ, UR9, UR7 ;  /* 0x00000009ff062299 */ /* 0x000fc40008011607 */
[----:B------:R-:W-:Y:S02]  /*15c0*/  USHF.R.U32.HI UR13, URZ, UR13, UR16 ;  /* 0x0000000dff0d7299 */ /* 0x000fe40008011610 */
[----:B------:R-:W-:Y:S02]  /*15d0*/  USEL UR4, UR20, UR4, !UP0 ;  /* 0x0000000414047287 */ /* 0x000fe4000c000000 */
[----:B------:R-:W-:Y:S02]  /*15e0*/  UIMAD UR7, UR5, UR25, URZ ;  /* 0x00000019050772a4 */ /* 0x000fe4000f8e02ff */
[----:B------:R-:W-:Y:S02]  /*15f0*/  USEL UR5, UR24, UR13, !UP1 ;  /* 0x0000000d18057287 */ /* 0x000fe4000c800000 */
[----:B------:R-:W-:Y:S02]  /*1600*/  UIMAD UR12, UR6, UR25, URZ ;  /* 0x00000019060c72a4 */ /* 0x000fe4000f8e02ff */
[----:B------:R-:W-:-:S02]  /*1610*/  UISETP.GE.AND UP0, UPT, UR4, UR7, UPT ;  /* 0x000000070400728c */ /* 0x000fc4000bf06270 */
[----:B------:R-:W-:Y:S02]  /*1620*/  UIMAD.WIDE.U32 UR10, UR4, UR8, URZ ;  /* 0x00000008040a72a5 */ /* 0x000fe4000f8e00ff */
[----:B------:R-:W-:Y:S02]  /*1630*/  UISETP.GE.OR UP0, UPT, UR5, UR12, UP0 ;  /* 0x0000000c0500728c */ /* 0x000fe40008706670 */
[----:B------:R-:W-:Y:S02]  /*1640*/  UIMAD.WIDE.U32 UR12, UR5, UR8, URZ ;  /* 0x00000008050c72a5 */ /* 0x000fe4000f8e00ff */
[----:B------:R-:W-:Y:S01]  /*1650*/  UIADD3 UR10, UPT, UPT, -UR4, URZ, URZ ;  /* 0x000000ff040a7290 */ /* 0x000fe2000fffe1ff */
[----:B------:R-:W-:Y:S01]  /*1660*/  UMOV UR8, UR11 ;  /* 0x0000000b00087c82 */ /* 0x000fe20008000000 */
[----:B------:R-:W-:Y:S02]  /*1670*/  UIADD3 UR11, UPT, UPT, -UR5, URZ, URZ ;  /* 0x000000ff050b7290 */ /* 0x000fe4000fffe1ff */
[----:B------:R-:W-:-:S03]  /*1680*/  USHF.R.U32.HI UR8, URZ, UR9, UR8 ;  /* 0x00000009ff087299 */ /* 0x000fc60008011608 */
[----:B------:R-:W-:Y:S01]  /*1690*/  @!UP0 UMOV UR7, UR13 ;  /* 0x0000000d00078c82 */ /* 0x000fe20008000000 */
[----:B------:R-:W-:Y:S02]  /*16a0*/  UIMAD UR20, UR14, UR10, UR20 ;  /* 0x0000000a0e1472a4 */ /* 0x000fe4000f8e0214 */
[----:B------:R-:W-:Y:S02]  /*16b0*/  USEL UR8, UR4, UR8, !UP2 ;  /* 0x0000000804087287 */ /* 0x000fe4000d000000 */
[----:B------:R-:W-:Y:S02]  /*16c0*/  @!UP0 USHF.R.U32.HI UR7, URZ, UR9, UR7 ;  /* 0x00000009ff078299 */ /* 0x000fe40008011607 */
[----:B------:R-:W-:Y:S02]  /*16d0*/  UIADD3 UR9, UPT, UPT, -UR8, URZ, URZ ;  /* 0x000000ff08097290 */ /* 0x000fe4000fffe1ff */
[----:B------:R-:W-:Y:S02]  /*16e0*/  @!UP0 USEL UR7, UR5, UR7, !UP2 ;  /* 0x0000000705078287 */ /* 0x000fe4000d000000 */
[----:B------:R-:W-:-:S02]  /*16f0*/  UIMAD UR9, UR25, UR9, UR4 ;  /* 0x00000009190972a4 */ /* 0x000fc4000f8e0204 */
[----:B------:R-:W-:Y:S02]  /*1700*/  @!UP0 UIADD3 UR8, UPT, UPT, UR8, -UR7, URZ ;  /* 0x8000000708088290 */ /* 0x000fe4000fffe0ff */
[----:B------:R-:W-:Y:S02]  /*1710*/  @!UP0 UIMAD UR6, UR9, UR6, UR7 ;  /* 0x00000006090682a4 */ /* 0x000fe4000f8e0207 */
[----:B------:R-:W-:Y:S02]  /*1720*/  @!UP0 UIMAD UR4, UR8, UR25, UR5 ;  /* 0x00000019080482a4 */ /* 0x000fe4000f8e0205 */
[----:B------:R-:W-:Y:S02]  /*1730*/  UIMAD UR24, UR28, UR11, UR24 ;  /* 0x0000000b1c1872a4 */ /* 0x000fe4000f8e0218 */
[----:B------:R-:W-:Y:S01]  /*1740*/  UIMAD UR20, UR4, UR14, UR20 ;  /* 0x0000000e041472a4 */ /* 0x000fe2000f8e0214 */
[----:B------:R-:W-:Y:S02]  /*1750*/  @!UP0 UMOV UR5, UR6 ;  /* 0x0000000600058c82 */ /* 0x000fe40008000000 */
[----:B------:R-:W-:-:S12]  /*1760*/  UIMAD UR24, UR5, UR28, UR24 ;  /* 0x0000001c051872a4 */ /* 0x000fd8000f8e0218 */
.L_x_19:
[----:B------:R-:W-:-:S09]  /*1770*/  UISETP.NE.AND UP0, UPT, UR29, 0x1, UPT ;  /* 0x000000011d00788c */ /* 0x000fd2000bf05270 */
[----:B------:R-:W-:Y:S05]  /*1780*/  BRA.U UP0, `(.L_x_20) ;  /* 0x0000000100447547 */ /* 0x000fea000b800000 */
[----:B------:R-:W2:Y:S01]  /*1790*/  LDCU.128 UR8, c[0x0][0xb10] ;  /* 0x00016200ff0877ac */ /* 0x000ea20008000c00 */
[----:B------:R-:W3:Y:S01]  /*17a0*/  LDCU UR12, c[0x0][0xb0c] ;  /* 0x00016180ff0c77ac */ /* 0x000ee20008000800 */
[----:B------:R-:W4:Y:S01]  /*17b0*/  LDCU UR13, c[0x0][0xb20] ;  /* 0x00016400ff0d77ac */ /* 0x000f220008000800 */
[----:B--2---:R-:W-:Y:S02]  /*17c0*/  UIMAD.WIDE.U32 UR6, UR24, UR8, URZ ;  /* 0x00000008180672a5 */ /* 0x004fe4000f8e00ff */
[----:B------:R-:W-:Y:S02]  /*17d0*/  UIMAD.WIDE.U32 UR4, UR20, UR11, URZ ;  /* 0x0000000b140472a5 */ /* 0x000fe4000f8e00ff */
[----:B---3--:R-:W-:Y:S02]  /*17e0*/  UISETP.NE.AND UP1, UPT, UR12, 0x1, UPT ;  /* 0x000000010c00788c */ /* 0x008fe4000bf25270 */
[----:B------:R-:W-:Y:S01]  /*17f0*/  UISETP.NE.AND UP0, UPT, UR10, 0x1, UPT ;  /* 0x000000010a00788c */ /* 0x000fe2000bf05270 */
[----:B------:R-:W-:-:S02]  /*1800*/  UMOV UR6, UR7 ;  /* 0x0000000700067c82 */ /* 0x000fc40008000000 */
[----:B------:R-:W-:Y:S01]  /*1810*/  UMOV UR4, UR5 ;  /* 0x0000000500047c82 */ /* 0x000fe20008000000 */
[----:B------:R-:W-:Y:S02]  /*1820*/  USHF.R.U32.HI UR6, URZ, UR9, UR6 ;  /* 0x00000009ff067299 */ /* 0x000fe40008011606 */
[----:B----4-:R-:W-:Y:S02]  /*1830*/  USHF.R.U32.HI UR4, URZ, UR13, UR4 ;  /* 0x0000000dff047299 */ /* 0x010fe40008011604 */
[----:B------:R-:W-:Y:S02]  /*1840*/  USEL UR5, UR24, UR6, !UP1 ;  /* 0x0000000618057287 */ /* 0x000fe4000c800000 */
[----:B------:R-:W-:-:S04]  /*1850*/  USEL UR4, UR20, UR4, !UP0 ;  /* 0x0000000414047287 */ /* 0x000fc8000c000000 */
[----:B------:R-:W-:Y:S02]  /*1860*/  UIADD3 UR6, UPT, UPT, UR5, -UR4, URZ ;  /* 0x8000000405067290 */ /* 0x000fe4000fffe0ff */
[----:B------:R-:W-:Y:S02]  /*1870*/  UIADD3 UR4, UPT, UPT, -UR5, UR4, URZ ;  /* 0x0000000405047290 */ /* 0x000fe4000fffe1ff */
[----:B------:R-:W-:Y:S02]  /*1880*/  UIMAD UR20, UR6, UR10, UR20 ;  /* 0x0000000a061472a4 */ /* 0x000fe4000f8e0214 */
[----:B------:R-:W-:-:S12]  /*1890*/  UIMAD UR24, UR4, UR12, UR24 ;  /* 0x0000000c041872a4 */ /* 0x000fd8000f8e0218 */
.L_x_20:
[----:B------:R-:W-:Y:S05]  /*18a0*/  BRA.U !UP6, `(.L_x_21) ;  /* 0x000000010e0c7547 */ /* 0x000fea000b800000 */
[----:B------:R-:W-:Y:S01]  /*18b0*/  UCGABAR_WAIT ;  /* 0x0000000000007dc7 */ /* 0x000fe20008000000 */
[----:B------:R-:W-:Y:S01]  /*18c0*/  CCTL.IVALL ;  /* 0x00000000ff00798f */ /* 0x000fe20002000000 */
[----:B------:R-:W-:Y:S05]  /*18d0*/  BRA `(.L_x_22) ;  /* 0x0000000000047947 */ /* 0x000fea0003800000 */
.L_x_21:
[----:B------:R-:W-:Y:S06]  /*18e0*/  BAR.SYNC.DEFER_BLOCKING 0x0 ;  /* 0x0000000000007b1d */ /* 0x000fec0000010000 */
.L_x_22:
[----:B------:R-:W-:Y:S05]  /*18f0*/  BRA.U UP3, `(.L_x_23) ;  /* 0x00000019031c7547 */ /* 0x000fea000b800000 */
[----:B------:R-:W2:Y:S01]  /*1900*/  LDCU UR6, c[0x0][0x38c] ;  /* 0x00007180ff0677ac */ /* 0x000ea20008000800 */
[----:B------:R-:W-:Y:S01]  /*1910*/  PLOP3.LUT P1, PT, PT, PT, UP4, 0x80, 0x8 ;  /* 0x000000000008781c */ /* 0x000fe20003f2f048 */
[----:B------:R-:W-:Y:S01]  /*1920*/  IMAD.MOV.U32 R12, RZ, RZ, 0x1 ;  /* 0x00000001ff0c7424 */ /* 0x000fe200078e00ff */
[----:B------:R-:W-:Y:S02]  /*1930*/  ISETP.NE.AND P2, PT, R0, RZ, P3 ;  /* 0x000000ff0000720c */ /* 0x000fe40001f45270 */
[----:B------:R-:W-:Y:S02]  /*1940*/  CS2R R10, SRZ ;  /* 0x00000000000a7805 */ /* 0x000fe4000001ff00 */
[----:B------:R-:W-:Y:S01]  /*1950*/  PLOP3.LUT P1, PT, P1, PT, PT, 0x8, 0x80 ;  /* 0x000000000080781c */ /* 0x000fe20000f2e170 */
[----:B------:R-:W-:Y:S01]  /*1960*/  IMAD.MOV.U32 R9, RZ, RZ, RZ ;  /* 0x000000ffff097224 */ /* 0x000fe200078e00ff */
[----:B------:R-:W3:Y:S01]  /*1970*/  LDCU UR38, c[0x0][0x370] ;  /* 0x00006e00ff2677ac */ /* 0x000ee20008000800 */
[----:B------:R-:W-:Y:S01]  /*1980*/  IMAD.MOV.U32 R8, RZ, RZ, 0x1 ;  /* 0x00000001ff087424 */ /* 0x000fe200078e00ff */
[----:B------:R-:W4:Y:S01]  /*1990*/  LDCU.64 UR26, c[0x0][0x348] ;  /* 0x00006900ff1a77ac */ /* 0x000f220008000a00 */
[----:B------:R-:W-:Y:S01]  /*19a0*/  ULEA.HI UR43, UR22, UR45, URZ, 0x19 ;  /* 0x0000002d162b7291 */ /* 0x000fe2000f8fc8ff */
[----:B------:R-:W1:Y:S01]  /*19b0*/  LDCU UR37, c[0x0][0x374] ;  /* 0x00006e80ff2577ac */ /* 0x000e620008000800 */
[----:B--2---:R-:W-:-:S02]  /*19c0*/  UIADD3 UR5, UPT, UPT, UR6, 0x7f, URZ ;  /* 0x0000007f06057890 */ /* 0x004fc4000fffe0ff */
[----:B------:R-:W-:Y:S02]  /*19d0*/  UIADD3 UR47, UPT, UPT, UR6, 0xfe, URZ ;  /* 0x000000fe062f7890 */ /* 0x000fe4000fffe0ff */
[----:B------:R-:W-:Y:S01]  /*19e0*/  USHF.R.S32.HI UR4, URZ, 0x1f, UR5 ;  /* 0x0000001fff047899 */ /* 0x000fe20008011405 */
[----:B------:R-:W-:-:S03]  /*19f0*/  UMOV UR7, URZ ;  /* 0x000000ff00077c82 */ /* 0x000fc60008000000 */
[----:B------:R-:W-:Y:S02]  /*1a00*/  ULEA.HI UR4, UR4, UR5, URZ, 0x7 ;  /* 0x0000000504047291 */ /* 0x000fe4000f8f38ff */
[----:B------:R-:W-:Y:S02]  /*1a10*/  UIADD3 UR5, UPT, UPT, UR6, -0x1, URZ ;  /* 0xffffffff06057890 */ /* 0x000fe4000fffe0ff */
[----:B------:R-:W-:Y:S02]  /*1a20*/  USHF.R.S32.HI UR40, URZ, 0x7, UR4 ;  /* 0x00000007ff287899 */ /* 0x000fe40008011404 */
[----:B------:R-:W-:Y:S02]  /*1a30*/  UISETP.GE.U32.AND UP1, UPT, UR5, -0xff, UPT ;  /* 0xffffff010500788c */ /* 0x000fe4000bf26070 */
[----:B------:R-:W-:-:S04]  /*1a40*/  UISETP.LT.U32.AND UP0, UPT, UR40, 0xd, UPT ;  /* 0x0000000d2800788c */ /* 0x000fc8000bf01070 */
[----:B------:R-:W-:Y:S02]  /*1a50*/  USEL UR39, UR40, 0xd, UP0 ;  /* 0x0000000d28277887 */ /* 0x000fe40008000000 */
[----:B------:R-:W-:Y:S02]  /*1a60*/  UISETP.NE.AND UP0, UPT, UR23, URZ, UPT ;  /* 0x000000ff1700728c */ /* 0x000fe4000bf05270 */
[----:B------:R-:W-:Y:S02]  /*1a70*/  UIADD3 UR4, UPT, UPT, UR39, -0x1, URZ ;  /* 0xffffffff27047890 */ /* 0x000fe4000fffe0ff */
[----:B------:R-:W-:Y:S02]  /*1a80*/  @UP1 UIADD3 UR4, UPT, UPT, UR39, URZ, URZ ;  /* 0x000000ff27041290 */ /* 0x000fe4000fffe0ff */
[----:B------:R-:W-:Y:S02]  /*1a90*/  USEL UR23, UR41, 0x2, UP0 ;  /* 0x0000000229177887 */ /* 0x000fe40008000000 */
[----:B------:R-:W-:-:S02]  /*1aa0*/  UIADD3 UR44, UPT, UPT, UR40, -UR39, URZ ;  /* 0x80000027282c7290 */ /* 0x000fc4000fffe0ff */
[----:B------:R-:W-:Y:S02]  /*1ab0*/  UIADD3 UR25, UPT, UPT, UR4, 0x1, URZ ;  /* 0x0000000104197890 */ /* 0x000fe4000fffe0ff */
[----:B-1-34-:R-:W-:-:S12]  /*1ac0*/  UIADD3 UR41, UPT, UPT, -UR4, URZ, URZ ;  /* 0x000000ff04297290 */ /* 0x01afd8000fffe1ff */
.L_x_43:
[----:B------:R-:W-:Y:S01]  /*1ad0*/  UISETP.NE.AND UP0, UPT, UR46, URZ, UPT ;  /* 0x000000ff2e00728c */ /* 0x000fe2000bf05270 */
[----:B-1----:R-:W1:Y:S08]  /*1ae0*/  S2UR UR46, SR_CgaCtaId ;  /* 0x00000000002e79c3 */ /* 0x002e700000008800 */
[----:B------:R-:W-:Y:S05]  /*1af0*/  BRA.U UP0, `(.L_x_24) ;  /* 0x0000000100347547 */ /* 0x000fea000b800000 */
[----:B------:R-:W2:Y:S01]  /*1b00*/  S2R R0, SR_CgaCtaId ;  /* 0x0000000000007919 */ /* 0x000ea20000008800 */
[----:B------:R-:W-:Y:S02]  /*1b10*/  MOV R3, 0x400 ;  /* 0x0000040000037802 */ /* 0x000fe40000000f00 */
[----:B------:R-:W-:Y:S02]  /*1b20*/  SHF.L.U32 R2, R8, 0x1f, RZ ;  /* 0x0000001f08027819 */ /* 0x000fe400000006ff */
[----:B--2---:R-:W-:-:S05]  /*1b30*/  LEA R0, R0, R3, 0x18 ;  /* 0x0000000300007211 */ /* 0x004fca00078ec0ff */
[----:B------:R-:W-:-:S04]  /*1b40*/  IMAD R3, R9, 0x8, R0 ;  /* 0x0000000809037824 */ /* 0x000fc800078e0200 */
[----:B------:R-:W2:Y:S02]  /*1b50*/  SYNCS.PHASECHK.TRANS64.TRYWAIT P0, [R3+URZ+0x170], R2 ;  /* 0x00017002030075a7 */ /* 0x000ea400080011ff */
[----:B--2---:R-:W-:Y:S05]  /*1b60*/  @!P0 BRA `(.L_x_25) ;  /* 0x0000006800888947 */ /* 0x004fea0003800000 */
.L_x_133:
[----:B------:R-:W-:Y:S01]  /*1b70*/  VIADD R9, R9, 0x1 ;  /* 0x0000000109097836 */ /* 0x000fe20000000000 */
[----:B------:R2:W-:Y:S04]  /*1b80*/  SYNCS.ARRIVE.TRANS64.A1T0 RZ, [R3+URZ+0x160], RZ ;  /* 0x000160ff03ff79a7 */ /* 0x0005e800081000ff */
[----:B------:R-:W-:-:S04]  /*1b90*/  ISETP.NE.AND P0, PT, R9, 0x2, PT ;  /* 0x000000020900780c */ /* 0x000fc80003f05270 */
[----:B------:R-:W-:Y:S02]  /*1ba0*/  SEL R9, R9, RZ, P0 ;  /* 0x000000ff09097207 */ /* 0x000fe40000000000 */
[----:B--2---:R-:W-:-:S04]  /*1bb0*/  SEL R3, RZ, 0x1, P0 ;  /* 0x00000001ff037807 */ /* 0x004fc80000000000 */
[----:B------:R-:W-:-:S07]  /*1bc0*/  LOP3.LUT R8, R8, R3, RZ, 0x3c, !PT ;  /* 0x0000000308087212 */ /* 0x000fce00078e3cff */
.L_x_24:
[----:B------:R-:W-:Y:S01]  /*1bd0*/  UMOV UR6, 0x400 ;  /* 0x0000040000067882 */ /* 0x000fe20000000000 */
[----:B------:R-:W-:Y:S01]  /*1be0*/  SHF.L.U32 R0, R12, 0x1f, RZ ;  /* 0x0000001f0c007819 */ /* 0x000fe200000006ff */
[----:B-1----:R-:W-:Y:S02]  /*1bf0*/  ULEA UR6, UR46, UR6, 0x18 ;  /* 0x000000062e067291 */ /* 0x002fe4000f8ec0ff */
[----:B------:R-:W-:Y:S02]  /*1c00*/  UISETP.GE.U32.AND UP0, UPT, UR47, 0xff, UPT ;  /* 0x000000ff2f00788c */ /* 0x000fe4000bf06070 */
[----:B------:R-:W-:Y:S02]  /*1c10*/  ULEA UR4, UR7, UR6, 0x3 ;  /* 0x0000000607047291 */ /* 0x000fe4000f8e18ff */
[----:B------:R-:W-:Y:S01]  /*1c20*/  ULEA UR11, UR20, UR45, 0x7 ;  /* 0x0000002d140b7291 */ /* 0x000fe2000f8e38ff */
[----:B------:R-:W-:-:S06]  /*1c30*/  UMOV UR13, URZ ;  /* 0x000000ff000d7c82 */ /* 0x000fcc0008000000 */
[----:B------:R1:W2:Y:S01]  /*1c40*/  SYNCS.PHASECHK.TRANS64.TRYWAIT P0, [UR4+0x68], R0 ;  /* 0x00006800ff0075a7 */ /* 0x0002a20008001104 */
[----:B------:R-:W-:-:S04]  /*1c50*/  ULEA.HI UR4, UR24, UR24, URZ, 0x1 ;  /* 0x0000001818047291 */ /* 0x000fc8000f8f08ff */
[----:B------:R-:W-:-:S04]  /*1c60*/  USHF.L.U32 UR4, UR4, 0x6, URZ ;  /* 0x0000000604047899 */ /* 0x000fc800080006ff */
[----:B------:R-:W-:-:S04]  /*1c70*/  ULOP3.LUT UR35, UR4, 0xffffff80, URZ, 0xc0, !UPT ;  /* 0xffffff8004237892 */ /* 0x000fc8000f8ec0ff */
[----:B------:R-:W-:Y:S01]  /*1c80*/  UIADD3 UR35, UPT, UPT, UR43, UR35, URZ ;  /* 0x000000232b237290 */ /* 0x000fe2000fffe0ff */
[----:B------:R-:W-:Y:S11]  /*1c90*/  BRA.U !UP0, `(.L_x_26) ;  /* 0x0000000108c47547 */ /* 0x000ff6000b800000 */
[----:B------:R-:W-:Y:S01]  /*1ca0*/  UMOV UR16, UR41 ;  /* 0x0000002900107c82 */ /* 0x000fe20008000000 */
[----:B------:R-:W-:Y:S01]  /*1cb0*/  UMOV UR4, UR7 ;  /* 0x0000000700047c82 */ /* 0x000fe20008000000 */
[----:B------:R-:W-:-:S05]  /*1cc0*/  UMOV UR34, URZ ;  /* 0x000000ff00227c82 */ /* 0x000fca0008000000 */
.L_x_32:
[----:B------:R-:W-:Y:S01]  /*1cd0*/  ULEA UR33, UR4, UR6, 0x3 ;  /* 0x0000000604217291 */ /* 0x000fe2000f8e18ff */
[----:B------:R-:W-:Y:S01]  /*1ce0*/  @P3 MOV R2, 0x8000 ;  /* 0x0000800000023802 */ /* 0x000fe20000000f00 */
[----:B--234-:R-:W-:Y:S10]  /*1cf0*/  @P0 BRA `(.L_x_27) ;  /* 0x00000000000c0947 */ /* 0x01cff40003800000 */
[----:B------:R-:W-:-:S04]  /*1d00*/  SHF.L.U32 R3, R12, 0x1f, RZ ;  /* 0x0000001f0c037819 */ /* 0x000fc800000006ff */
[----:B------:R-:W2:Y:S02]  /*1d10*/  SYNCS.PHASECHK.TRANS64.TRYWAIT P0, [UR33+0x68], R3 ;  /* 0x00006803ff0075a7 */ /* 0x000ea40008001121 */
[----:B--2---:R-:W-:Y:S05]  /*1d20*/  @!P0 BRA `(.L_x_28) ;  /* 0x00000068002c8947 */ /* 0x004fea0003800000 */
.L_x_27:
[----:B------:R2:W-:Y:S01]  /*1d30*/  @P3 SYNCS.ARRIVE.TRANS64 RZ, [UR33], R2 ;  /* 0x00000002ffff39a7 */ /* 0x0005e20008000021 */
[----:B------:R-:W-:Y:S02]  /*1d40*/  ULOP3.LUT UR5, UR23, 0x2, URZ, 0xfc, !UPT ;  /* 0x0000000217057892 */ /* 0x000fe4000f8efcff */
[----:B------:R-:W-:Y:S02]  /*1d50*/  UIADD3 UR16, UPT, UPT, UR16, 0x1, URZ ;  /* 0x0000000110107890 */ /* 0x000fe4000fffe0ff */
[----:B------:R-:W-:Y:S02]  /*1d60*/  UISETP.NE.AND UP0, UPT, UR5, 0x2, UPT ;  /* 0x000000020500788c */ /* 0x000fe4000bf05270 */
[----:B------:R-:W-:-:S07]  /*1d70*/  UISETP.NE.AND UP2, UPT, UR16, 0x1, UPT ;  /* 0x000000011000788c */ /* 0x000fce000bf45270 */
[----:B------:R-:W-:Y:S05]  /*1d80*/  BRA.U UP0, `(.L_x_29) ;  /* 0x0000000100047547 */ /* 0x000fea000b800000 */
[----:B------:R-:W-:Y:S05]  /*1d90*/  BPT.TRAP 0x1 ;  /* 0x000000040000795c */ /* 0x000fea0000300000 */
.L_x_29:
[----:B------:R-:W-:Y:S04]  /*1da0*/  BSSY.RECONVERGENT B0, `(.L_x_30) ;  /* 0x0000003000007945 */ /* 0x000fe80003800200 */
[----:B------:R-:W-:Y:S05]  /*1db0*/  @!P2 BRA `(.L_x_31) ;  /* 0x000000000004a947 */ /* 0x000fea0003800000 */
[----:B------:R-:W-:Y:S05]  /*1dc0*/  BPT.TRAP 0x1 ;  /* 0x000000040000795c */ /* 0x000fea0000300000 */
.L_x_31:
[----:B------:R-:W-:Y:S05]  /*1dd0*/  BSYNC.RECONVERGENT B0 ;  /* 0x0000000000007941 */ /* 0x000fea0003800200 */
.L_x_30:
[----:B------:R-:W-:Y:S02]  /*1de0*/  UIADD3 UR5, UPT, UPT, UR4, 0x1, URZ ;  /* 0x0000000104057890 */ /* 0x000fe4000fffe0ff */
[----:B------:R-:W-:Y:S02]  /*1df0*/  UIADD3 UR14, UP1, UPT, UR26, 0x80, URZ ;  /* 0x000000801a0e7890 */ /* 0x000fe4000ff3e0ff */
[----:B------:R-:W-:Y:S02]  /*1e00*/  UISETP.NE.AND UP0, UPT, UR5, 0xd, UPT ;  /* 0x0000000d0500788c */ /* 0x000fe4000bf05270 */
[----:B------:R-:W-:Y:S02]  /*1e10*/  ULOP3.LUT UR33, UR33, 0xfefffff8, URZ, 0xc0, !UPT ;  /* 0xfefffff821217892 */ /* 0x000fe4000f8ec0ff */
[----:B------:R-:W-:Y:S02]  /*1e20*/  USEL UR8, URZ, 0x1, UP0 ;  /* 0x00000001ff087887 */ /* 0x000fe40008000000 */
[----:B------:R-:W-:-:S02]  /*1e30*/  USEL UR7, UR5, URZ, UP0 ;  /* 0x000000ff05077287 */ /* 0x000fc40008000000 */
[----:B------:R-:W-:Y:S02]  /*1e40*/  UIADD3.X UR15, UPT, UPT, URZ, UR27, URZ, UP1, !UPT ;  /* 0x0000001bff0f7290 */ /* 0x000fe40008ffe4ff */
[----:B------:R-:W-:Y:S01]  /*1e50*/  ULEA UR5, UR7, UR6, 0x3 ;  /* 0x0000000607057291 */ /* 0x000fe2000f8e18ff */
[----:B------:R-:W-:Y:S01]  /*1e60*/  LOP3.LUT R12, R12, UR8, RZ, 0x3c, !PT ;  /* 0x000000080c0c7c12 */ /* 0x000fe2000f8e3cff */
[----:B------:R-:W-:Y:S02]  /*1e70*/  USHF.L.U32 UR8, UR4, 0xd, URZ ;  /* 0x0000000d04087899 */ /* 0x000fe400080006ff */
[----:B------:R-:W-:Y:S01]  /*1e80*/  UIADD3 UR4, UP0, UPT, UR26, 0x180, URZ ;  /* 0x000001801a047890 */ /* 0x000fe2000ff1e0ff */
[----:B-1----:R-:W-:Y:S01]  /*1e90*/  SHF.L.U32 R0, R12, 0x1f, RZ ;  /* 0x0000001f0c007819 */ /* 0x002fe200000006ff */
[----:B------:R-:W-:Y:S02]  /*1ea0*/  ULOP3.LUT UR32, UR8, UR22, URZ, 0xfc, !UPT ;  /* 0x0000001608207292 */ /* 0x000fe4000f8efcff */
[----:B------:R-:W-:Y:S01]  /*1eb0*/  UPRMT UR13, URZ, 0x5410, UR21 ;  /* 0x00005410ff0d7896 */ /* 0x000fe20008000015 */
[----:B------:R3:W4:Y:S01]  /*1ec0*/  SYNCS.PHASECHK.TRANS64.TRYWAIT P0, [UR5+0x68], R0 ;  /* 0x00006800ff0075a7 */ /* 0x0007220008001105 */
[----:B------:R-:W-:-:S02]  /*1ed0*/  UIADD3 UR32, UPT, UPT, UR6, 0x4300, UR32 ;  /* 0x0000430006207890 */ /* 0x000fc4000fffe020 */
[----:B------:R-:W-:Y:S02]  /*1ee0*/  UIADD3 UR8, UPT, UPT, UR6, 0x1e300, UR8 ;  /* 0x0001e30006087890 */ /* 0x000fe4000fffe008 */
[----:B------:R-:W-:Y:S01]  /*1ef0*/  UIADD3.X UR5, UPT, UPT, URZ, UR27, URZ, UP0, !UPT ;  /* 0x0000001bff057290 */ /* 0x000fe200087fe4ff */
[----:B------:R-:W-:Y:S01]  /*1f00*/  UMOV UR18, 0x0 ;  /* 0x0000000000127882 */ /* 0x000fe20000000000 */
[----:B------:R-:W-:Y:S01]  /*1f10*/  UMOV UR19, 0x10000000 ;  /* 0x1000000000137882 */ /* 0x000fe20000000000 */
[----:B------:R-:W-:Y:S01]  /*1f20*/  UMOV UR10, UR34 ;  /* 0x00000022000a7c82 */ /* 0x000fe20008000000 */
[----:B------:R-:W-:Y:S01]  /*1f30*/  UMOV UR12, UR36 ;  /* 0x00000024000c7c82 */ /* 0x000fe20008000000 */
[----:B------:R-:W-:Y:S01]  /*1f40*/  UMOV UR9, UR33 ;  /* 0x0000002100097c82 */ /* 0x000fe20008000000 */
[----:B------:R1:W-:Y:S03]  /*1f50*/  UTMALDG.3D.MULTICAST.2CTA [UR32], [UR14], UR13, desc[UR18] ;  /* 0x000012200e0073b4 */ /* 0x0003e6000821180d */
[----:B------:R2:W-:Y:S01]  /*1f60*/  UTMALDG.3D.2CTA [UR8], [UR4], desc[UR18] ;  /* 0x00001208040075b4 */ /* 0x0005e20008211000 */
[----:B-1----:R-:W-:Y:S01]  /*1f70*/  UIADD3 UR34, UPT, UPT, UR34, 0x80, URZ ;  /* 0x0000008022227890 */ /* 0x002fe2000fffe0ff */
[----:B------:R-:W-:Y:S01]  /*1f80*/  UMOV UR13, UR25 ;  /* 0x00000019000d7c82 */ /* 0x000fe20008000000 */
[----:B--2---:R-:W-:Y:S01]  /*1f90*/  UMOV UR4, UR7 ;  /* 0x0000000700047c82 */ /* 0x004fe20008000000 */
[----:B------:R-:W-:Y:S09]  /*1fa0*/  BRA.U UP2, `(.L_x_32) ;  /* 0xfffffffd02487547 */ /* 0x000ff2000b83ffff */
.L_x_26:
[----:B------:R-:W-:Y:S01]  /*1fb0*/  ULEA UR4, UR7, UR6, 0x3 ;  /* 0x0000000607047291 */ /* 0x000fe2000f8e18ff */
[----:B-1-3--:R-:W-:Y:S01]  /*1fc0*/  SHF.L.U32 R0, R12, 0x1f, RZ ;  /* 0x0000001f0c007819 */ /* 0x00afe200000006ff */
[----:B------:R-:W-:Y:S01]  /*1fd0*/  @!P1 SYNCS.ARRIVE.TRANS64.A1T0 RZ, [UR6+0xf8], RZ ;  /* 0x0000f8ffffff99a7 */ /* 0x000fe20008100006 */
[----:B------:R-:W-:-:S06]  /*1fe0*/  UISETP.GT.AND UP0, UPT, UR40, UR39, UPT ;  /* 0x000000272800728c */ /* 0x000fcc000bf04270 */
[----:B--2-4-:R1:W2:Y:S03]  /*1ff0*/  SYNCS.PHASECHK.TRANS64.TRYWAIT P0, [UR4+0x68], R0 ;  /* 0x00006800ff0075a7 */ /* 0x0142a60008001104 */
[----:B------:R-:W-:Y:S05]  /*2000*/  BRA.U !UP0, `(.L_x_33) ;  /* 0x0000000108c47547 */ /* 0x000fea000b800000 */
[----:B------:R-:W-:Y:S01]  /*2010*/  UIADD3 UR24, UPT, UPT, UR44, UR13, URZ ;  /* 0x0000000d2c187290 */ /* 0x000fe2000fffe0ff */
[----:B------:R-:W-:-:S11]  /*2020*/  UMOV UR4, UR7 ;  /* 0x0000000700047c82 */ /* 0x000fd60008000000 */
.L_x_39:
[----:B------:R-:W-:Y:S01]  /*2030*/  ULEA UR17, UR4, UR6, 0x3 ;  /* 0x0000000604117291 */ /* 0x000fe2000f8e18ff */
[----:B--2---:R-:W-:Y:S01]  /*2040*/  @P3 MOV R2, 0x8000 ;  /* 0x0000800000023802 */ /* 0x004fe20000000f00 */
[----:B--2-4-:R-:W-:Y:S10]  /*2050*/  @P0 BRA `(.L_x_34) ;  /* 0x00000000000c0947 */ /* 0x014ff40003800000 */
[----:B------:R-:W-:-:S04]  /*2060*/  SHF.L.U32 R3, R12, 0x1f, RZ ;  /* 0x0000001f0c037819 */ /* 0x000fc800000006ff */
[----:B------:R-:W2:Y:S02]  /*2070*/  SYNCS.PHASECHK.TRANS64.TRYWAIT P0, [UR17+0x68], R3 ;  /* 0x00006803ff0075a7 */ /* 0x000ea40008001111 */
[----:B--2---:R-:W-:Y:S05]  /*2080*/  @!P0 BRA `(.L_x_35) ;  /* 0x00000064006c8947 */ /* 0x004fea0003800000 */
.L_x_34:
[----:B------:R2:W-:Y:S01]  /*2090*/  @P3 SYNCS.ARRIVE.TRANS64 RZ, [UR17], R2 ;  /* 0x00000002ffff39a7 */ /* 0x0005e20008000011 */
[----:B------:R-:W-:-:S04]  /*20a0*/  ULOP3.LUT UR5, UR23, 0x2, URZ, 0xfc, !UPT ;  /* 0x0000000217057892 */ /* 0x000fc8000f8efcff */
[----:B------:R-:W-:-:S09]  /*20b0*/  UISETP.NE.AND UP0, UPT, UR5, 0x2, UPT ;  /* 0x000000020500788c */ /* 0x000fd2000bf05270 */
[----:B------:R-:W-:Y:S05]  /*20c0*/  BRA.U UP0, `(.L_x_36) ;  /* 0x0000000100047547 */ /* 0x000fea000b800000 */
[----:B------:R-:W-:Y:S05]  /*20d0*/  BPT.TRAP 0x1 ;  /* 0x000000040000795c */ /* 0x000fea0000300000 */
.L_x_36:
[----:B------:R-:W-:Y:S04]  /*20e0*/  BSSY.RECONVERGENT B0, `(.L_x_37) ;  /* 0x0000003000007945 */ /* 0x000fe80003800200 */
[----:B------:R-:W-:Y:S05]  /*20f0*/  @!P2 BRA `(.L_x_38) ;  /* 0x000000000004a947 */ /* 0x000fea0003800000 */
[----:B------:R-:W-:Y:S05]  /*2100*/  BPT.TRAP 0x1 ;  /* 0x000000040000795c */ /* 0x000fea0000300000 */
.L_x_38:
[----:B------:R-:W-:Y:S05]  /*2110*/  BSYNC.RECONVERGENT B0 ;  /* 0x0000000000007941 */ /* 0x000fea0003800200 */
.L_x_37:
[----:B------:R-:W-:Y:S02]  /*2120*/  UIADD3 UR5, UPT, UPT, UR4, 0x1, URZ ;  /* 0x0000000104057890 */ /* 0x000fe4000fffe0ff */
[----:B------:R-:W-:Y:S02]  /*2130*/  USHF.L.U32 UR18, UR13, 0x7, URZ ;  /* 0x000000070d127899 */ /* 0x000fe400080006ff */
[----:B------:R-:W-:Y:S02]  /*2140*/  UISETP.NE.AND UP0, UPT, UR5, 0xd, UPT ;  /* 0x0000000d0500788c */ /* 0x000fe4000bf05270 */
[----:B------:R-:W-:Y:S02]  /*2150*/  ULOP3.LUT UR17, UR17, 0xfefffff8, URZ, 0xc0, !UPT ;  /* 0xfefffff811117892 */ /* 0x000fe4000f8ec0ff */
[----:B------:R-:W-:Y:S02]  /*2160*/  USEL UR8, URZ, 0x1, UP0 ;  /* 0x00000001ff087887 */ /* 0x000fe40008000000 */
[----:B------:R-:W-:-:S02]  /*2170*/  USEL UR7, UR5, URZ, UP0 ;  /* 0x000000ff05077287 */ /* 0x000fc40008000000 */
[----:B------:R-:W-:Y:S02]  /*2180*/  UIADD3 UR14, UP0, UPT, UR26, 0x180, URZ ;  /* 0x000001801a0e7890 */ /* 0x000fe4000ff1e0ff */
        /* <DEDUP_REMOVED lines=9> */
[----:B------:R-:W-:Y:S02]  /*2220*/  UIADD3.X UR5, UPT, UPT, URZ, UR27, URZ, UP1, !UPT ;  /* 0x0000001bff057290 */ /* 0x000fe40008ffe4ff */
[----:B------:R-:W-:Y:S02]  /*2230*/  UIADD3 UR8, UPT, UPT, UR6, 0x1e300, UR8 ;  /* 0x0001e30006087890 */ /* 0x000fe4000fffe008 */
[----:B------:R-:W-:Y:S01]  /*2240*/  UIADD3.X UR15, UPT, UPT, URZ, UR27, URZ, UP0, !UPT ;  /* 0x0000001bff0f7290 */ /* 0x000fe200087fe4ff */
[----:B------:R-:W-:Y:S01]  /*2250*/  UMOV UR28, 0x0 ;  /* 0x00000000001c7882 */ /* 0x000fe20000000000 */
[----:B------:R-:W-:Y:S01]  /*2260*/  UMOV UR29, 0x10000000 ;  /* 0x10000000001d7882 */ /* 0x000fe20000000000 */
[----:B------:R-:W-:Y:S01]  /*2270*/  UMOV UR19, UR35 ;  /* 0x0000002300137c82 */ /* 0x000fe20008000000 */
[----:B------:R-:W-:Y:S01]  /*2280*/  UMOV UR20, UR36 ;  /* 0x0000002400147c82 */ /* 0x000fe20008000000 */
[----:B------:R-:W-:Y:S01]  /*2290*/  UMOV UR12, UR36 ;  /* 0x00000024000c7c82 */ /* 0x000fe20008000000 */
[----:B------:R1:W-:Y:S01]  /*22a0*/  UTMALDG.3D.MULTICAST.2CTA [UR16], [UR4], UR10, desc[UR28] ;  /* 0x00001c10040073b4 */ /* 0x0003e2000821180a */
[----:B------:R-:W-:Y:S01]  /*22b0*/  UMOV UR9, UR17 ;  /* 0x0000001100097c82 */ /* 0x000fe20008000000 */
[----:B------:R-:W-:-:S04]  /*22c0*/  UIADD3 UR13, UPT, UPT, UR13, 0x1, URZ ;  /* 0x000000010d0d7890 */ /* 0x000fc8000fffe0ff */
[----:B------:R-:W-:Y:S01]  /*22d0*/  UISETP.NE.AND UP0, UPT, UR13, UR24, UPT ;  /* 0x000000180d00728c */ /* 0x000fe2000bf05270 */
[----:B-1----:R-:W-:Y:S01]  /*22e0*/  UMOV UR10, UR18 ;  /* 0x00000012000a7c82 */ /* 0x002fe20008000000 */
[----:B------:R-:W-:Y:S01]  /*22f0*/  UMOV UR4, UR7 ;  /* 0x0000000700047c82 */ /* 0x000fe20008000000 */
[----:B------:R3:W-:Y:S06]  /*2300*/  UTMALDG.3D.2CTA [UR8], [UR14], desc[UR28] ;  /* 0x00001c080e0075b4 */ /* 0x0007ec0008211000 */
[----:B---3--:R-:W-:Y:S05]  /*2310*/  BRA.U UP0, `(.L_x_39) ;  /* 0xfffffffd00447547 */ /* 0x008fea000b83ffff */
.L_x_33:
[C---:B------:R-:W-:Y:S01]  /*2320*/  LEA R3, R11.reuse, UR6, 0x3 ;  /* 0x000000060b037c11 */ /* 0x040fe2000f8e18ff */
[----:B------:R-:W-:Y:S01]  /*2330*/  NOP ;  /* 0x0000000000007918 */ /* 0x000fe20000000000 */
[----:B-1----:R-:W-:Y:S02]  /*2340*/  SHF.L.U32 R0, R10, 0x1f, RZ ;  /* 0x0000001f0a007819 */ /* 0x002fe400000006ff */
[----:B------:R-:W-:Y:S02]  /*2350*/  LEA R5, R11, UR6, 0x4 ;  /* 0x000000060b057c11 */ /* 0x000fe4000f8e20ff */
[----:B--2-4-:R-:W1:Y:S02]  /*2360*/  SYNCS.PHASECHK.TRANS64.TRYWAIT P0, [R3+URZ+0x100], R0 ;  /* 0x00010000030075a7 */ /* 0x014e6400080011ff */
[----:B-1----:R-:W-:Y:S05]  /*2370*/  @!P0 BRA `(.L_x_40) ;  /* 0x0000006000c88947 */ /* 0x002fea0003800000 */
.L_x_136:
[----:B------:R-:W2:Y:S01]  /*2380*/  LDS.128 R4, [R5+0x190] ;  /* 0x0001900005047984 */ /* 0x000ea20000000c00 */
[----:B------:R-:W-:Y:S01]  /*2390*/  UISETP.GE.AND UP0, UPT, UR42, 0x1, UPT ;  /* 0x000000012a00788c */ /* 0x000fe2000bf06270 */
[----:B------:R-:W-:Y:S01]  /*23a0*/  @!PT LDS RZ, [RZ] ;  /* 0x00000000fffff984 */ /* 0x000fe20000000800 */
[----:B------:R-:W-:Y:S01]  /*23b0*/  @!PT LDS RZ, [RZ] ;  /* 0x00000000fffff984 */ /* 0x000fe20000000800 */
[----:B------:R-:W-:Y:S01]  /*23c0*/  @!PT LDS RZ, [RZ] ;  /* 0x00000000fffff984 */ /* 0x000fe20000000800 */
[----:B------:R-:W-:Y:S01]  /*23d0*/  @!PT LDS RZ, [RZ] ;  /* 0x00000000fffff984 */ /* 0x000fe20000000800 */
[----:B------:R3:W-:Y:S06]  /*23e0*/  MEMBAR.ALL.CTA ;  /* 0x0000000000007992 */ /* 0x0007ec0000008000 */
[----:B---3--:R-:W3:Y:S01]  /*23f0*/  FENCE.VIEW.ASYNC.S ;  /* 0x00000000000073c6 */ /* 0x008ee20000000000 */
[----:B--2---:R-:W-:-:S13]  /*2400*/  LOP3.LUT P0, RZ, R6, 0x1, RZ, 0xc0, !PT ;  /* 0x0000000106ff7812 */ /* 0x004fda000780c0ff */
[----:B---3--:R-:W-:Y:S01]  /*2410*/  VOTEU.ANY UP1, P0 ;  /* 0x0000000000ff7886 */ /* 0x008fe20000020100 */
[----:B------:R-:W-:-:S13]  /*2420*/  PLOP3.LUT P0, PT, PT, PT, UP1, 0x80, 0x8 ;  /* 0x000000000008781c */ /* 0x000fda0003f0f018 */
[----:B-1----:R-:W-:Y:S02]  /*2430*/  @P0 LOP3.LUT R0, R5, 0xffff, RZ, 0xc0, !PT ;  /* 0x0000ffff05000812 */ /* 0x002fe400078ec0ff */
[----:B------:R-:W-:Y:S02]  /*2440*/  @P0 MOV R2, R4 ;  /* 0x0000000400020202 */ /* 0x000fe40000000f00 */
[----:B------:R-:W-:Y:S01]  /*2450*/  @P0 R2UR UR5, R0 ;  /* 0x00000000000502ca */ /* 0x000fe200000e0000 */
[----:B------:R-:W-:Y:S01]  /*2460*/  VIADD R0, R3, 0x110 ;  /* 0x0000011003007836 */ /* 0x000fe20000000000 */
[----:B------:R-:W-:Y:S02]  /*2470*/  @P0 SHF.R.U32.HI R4, RZ, 0x10, R5 ;  /* 0x00000010ff040819 */ /* 0x000fe40000011605 */
[----:B------:R-:W-:Y:S02]  /*2480*/  @P0 R2UR UR8, R2 ;  /* 0x00000000020802ca */ /* 0x000fe400000e0000 */
[----:B------:R-:W-:-:S02]  /*2490*/  PRMT R0, RZ, 0x654, R0 ;  /* 0x00000654ff007816 */ /* 0x000fc40000000000 */
[----:B------:R-:W-:Y:S02]  /*24a0*/  @P0 R2UR UR4, R4 ;  /* 0x00000000040402ca */ /* 0x000fe400000e0000 */
[----:B------:R1:W-:Y:S03]  /*24b0*/  SYNCS.ARRIVE.TRANS64.RED.A1T0 RZ, [R0+URZ], RZ ;  /* 0x000000ff00ff79a7 */ /* 0x0003e600081004ff */
[----:B------:R-:W-:-:S04]  /*24c0*/  @UP1 UMOV UR30, UR5 ;  /* 0x00000005001e1c82 */ /* 0x000fc80008000000 */
[----:B------:R-:W-:-:S04]  /*24d0*/  @UP1 UMOV UR31, UR8 ;  /* 0x00000008001f1c82 */ /* 0x000fc80008000000 */
[----:B------:R-:W-:Y:S01]  /*24e0*/  @UP1 UMOV UR36, UR4 ;  /* 0x0000000400241c82 */ /* 0x000fe20008000000 */
[----:B------:R-:W-:Y:S05]  /*24f0*/  BRA.U !UP0, `(.L_x_41) ;  /* 0x0000000108d47547 */ /* 0x000fea000b800000 */
[----:B------:R-:W2:Y:S01]  /*2500*/  LDCU.128 UR12, c[0x0][0xb10] ;  /* 0x00016200ff0c77ac */ /* 0x000ea20008000c00 */
[----:B------:R-:W3:Y:S01]  /*2510*/  LDCU UR24, c[0x0][0xb20] ;  /* 0x00016400ff1877ac */ /* 0x000ee20008000800 */
[----:B------:R-:W4:Y:S01]  /*2520*/  LDCU UR20, c[0x0][0xb0c] ;  /* 0x00016180ff1477ac */ /* 0x000f220008000800 */
[----:B------:R-:W1:Y:S01]  /*2530*/  LDCU.64 UR10, c[0x0][0xb28] ;  /* 0x00016500ff0a77ac */ /* 0x000e620008000a00 */
[----:B------:R-:W-:Y:S02]  /*2540*/  UISETP.NE.AND UP3, UPT, UR42, 0x1, UPT ;  /* 0x000000012a00788c */ /* 0x000fe4000bf65270 */
[----:B--2---:R-:W-:Y:S02]  /*2550*/  UIMAD.WIDE.U32 UR8, UR37, UR15, URZ ;  /* 0x0000000f250872a5 */ /* 0x004fe4000f8e00ff */
[----:B------:R-:W-:Y:S02]  /*2560*/  UIMAD.WIDE.U32 UR4, UR38, UR12, URZ ;  /* 0x0000000c260472a5 */ /* 0x000fe4000f8e00ff */
[----:B------:R-:W-:-:S02]  /*2570*/  UISETP.NE.AND UP0, UPT, UR14, 0x1, UPT ;  /* 0x000000010e00788c */ /* 0x000fc4000bf05270 */
[----:B------:R-:W-:Y:S01]  /*2580*/  UIMAD.WIDE.U32 UR28, UR30, UR15, URZ ;  /* 0x0000000f1e1c72a5 */ /* 0x000fe2000f8e00ff */
[----:B------:R-:W-:Y:S02]  /*2590*/  UMOV UR8, UR9 ;  /* 0x0000000900087c82 */ /* 0x000fe40008000000 */
[----:B------:R-:W-:Y:S01]  /*25a0*/  UMOV UR4, UR5 ;  /* 0x0000000500047c82 */ /* 0x000fe20008000000 */
[----:B---3--:R-:W-:Y:S02]  /*25b0*/  USHF.R.U32.HI UR8, URZ, UR24, UR8 ;  /* 0x00000018ff087299 */ /* 0x008fe40008011608 */
[----:B----4-:R-:W-:Y:S02]  /*25c0*/  UISETP.NE.AND UP2, UPT, UR20, 0x1, UPT ;  /* 0x000000011400788c */ /* 0x010fe4000bf45270 */
[----:B------:R-:W-:Y:S02]  /*25d0*/  USHF.R.U32.HI UR4, URZ, UR13, UR4 ;  /* 0x0000000dff047299 */ /* 0x000fe40008011604 */
[----:B------:R-:W-:-:S02]  /*25e0*/  USEL UR5, UR37, UR8, !UP0 ;  /* 0x0000000825057287 */ /* 0x000fc4000c000000 */
[----:B------:R-:W-:Y:S02]  /*25f0*/  USEL UR8, UR38, UR4, !UP2 ;  /* 0x0000000426087287 */ /* 0x000fe4000d000000 */
[----:B-1----:R-:W-:Y:S01]  /*2600*/  UIMAD.WIDE.U32 UR16, UR5, UR10, URZ ;  /* 0x0000000a051072a5 */ /* 0x002fe2000f8e00ff */
[----:B------:R-:W-:Y:S01]  /*2610*/  UMOV UR4, UR29 ;  /* 0x0000001d00047c82 */ /* 0x000fe20008000000 */
[----:B------:R-:W-:Y:S02]  /*2620*/  UIMAD.WIDE.U32 UR18, UR31, UR12, URZ ;  /* 0x0000000c1f1272a5 */ /* 0x000fe4000f8e00ff */
[----:B------:R-:W-:-:S03]  /*2630*/  UIMAD.WIDE.U32 UR28, UR8, UR10, URZ ;  /* 0x0000000a081c72a5 */ /* 0x000fc6000f8e00ff */
[----:B------:R-:W-:Y:S01]  /*2640*/  UMOV UR16, UR17 ;  /* 0x0000001100107c82 */ /* 0x000fe20008000000 */
[----:B------:R-:W-:Y:S02]  /*2650*/  USHF.R.U32.HI UR4, URZ, UR24, UR4 ;  /* 0x00000018ff047299 */ /* 0x000fe40008011604 */
[----:B------:R-:W-:Y:S01]  /*2660*/  @UP3 USHF.R.U32.HI UR5, URZ, UR11, UR16 ;  /* 0x0000000bff053299 */ /* 0x000fe20008011610 */
[----:B------:R-:W-:Y:S01]  /*2670*/  UMOV UR18, UR19 ;  /* 0x0000001300127c82 */ /* 0x000fe20008000000 */
[----:B------:R-:W-:Y:S01]  /*2680*/  UMOV UR28, UR29 ;  /* 0x0000001d001c7c82 */ /* 0x000fe20008000000 */
[----:B------:R-:W-:Y:S02]  /*2690*/  USHF.R.U32.HI UR13, URZ, UR13, UR18 ;  /* 0x0000000dff0d7299 */ /* 0x000fe40008011612 */
[----:B------:R-:W-:Y:S02]  /*26a0*/  USEL UR4, UR30, UR4, !UP0 ;  /* 0x000000041e047287 */ /* 0x000fe4000c000000 */
[----:B------:R-:W-:-:S02]  /*26b0*/  @UP3 USHF.R.U32.HI UR8, URZ, UR11, UR28 ;  /* 0x0000000bff083299 */ /* 0x000fc4000801161c */
[----:B------:R-:W-:Y:S02]  /*26c0*/  UIMAD UR9, UR42, UR5, URZ ;  /* 0x000000052a0972a4 */ /* 0x000fe4000f8e02ff */
[----:B------:R-:W-:Y:S02]  /*26d0*/  USEL UR5, UR31, UR13, !UP2 ;  /* 0x0000000d1f057287 */ /* 0x000fe4000d000000 */
[----:B------:R-:W-:Y:S02]  /*26e0*/  UIMAD UR12, UR42, UR8, URZ ;  /* 0x000000082a0c72a4 */ /* 0x000fe4000f8e02ff */
[----:B------:R-:W-:Y:S02]  /*26f0*/  UISETP.GE.AND UP0, UPT, UR4, UR9, UPT ;  /* 0x000000090400728c */ /* 0x000fe4000bf06270 */
[----:B------:R-:W-:Y:S02]  /*2700*/  UIMAD.WIDE.U32 UR16, UR4, UR10, URZ ;  /* 0x0000000a041072a5 */ /* 0x000fe4000f8e00ff */
[----:B------:R-:W-:-:S02]  /*2710*/  UISETP.GE.OR UP0, UPT, UR5, UR12, UP0 ;  /* 0x0000000c0500728c */ /* 0x000fc40008706670 */
        /* <DEDUP_REMOVED lines=19> */
.L_x_41:
[----:B------:R-:W2:Y:S02]  /*2850*/  LDCU UR4, c[0x0][0xb30] ;  /* 0x00016600ff0477ac */ /* 0x000ea40008000800 */
[----:B--2---:R-:W-:-:S09]  /*2860*/  UISETP.NE.AND UP0, UPT, UR4, 0x1, UPT ;  /* 0x000000010400788c */ /* 0x004fd2000bf05270 */
        /* <DEDUP_REMOVED lines=18> */
.L_x_42:
[----:B------:R-:W-:Y:S01]  /*2990*/  VIADD R11, R11, 0x1 ;  /* 0x000000010b0b7836 */ /* 0x000fe20000000000 */
[----:B------:R-:W-:Y:S01]  /*29a0*/  PLOP3.LUT P1, PT, PT, PT, PT, 0x80, 0x8 ;  /* 0x000000000008781c */ /* 0x000fe20003f2f070 */
[----:B------:R-:W-:Y:S02]  /*29b0*/  UIADD3 UR24, UPT, UPT, UR31, UR62, URZ ;  /* 0x0000003e1f187290 */ /* 0x000fe4000fffe0ff */
[----:B------:R-:W-:Y:S01]  /*29c0*/  UIADD3 UR20, UPT, UPT, UR30, UR61, URZ ;  /* 0x0000003d1e147290 */ /* 0x000fe2000fffe0ff */
[----:B------:R-:W-:-:S04]  /*29d0*/  ISETP.NE.AND P0, PT, R11, 0x2, PT ;  /* 0x000000020b00780c */ /* 0x000fc80003f05270 */
[----:B------:R-:W-:Y:S02]  /*29e0*/  SEL R3, RZ, 0x1, P0 ;  /* 0x00000001ff037807 */ /* 0x000fe40000000000 */
[----:B------:R-:W-:Y:S02]  /*29f0*/  SEL R11, R11, RZ, P0 ;  /* 0x000000ff0b0b7207 */ /* 0x000fe40000000000 */
[----:B------:R-:W-:Y:S01]  /*2a00*/  LOP3.LUT R10, R10, R3, RZ, 0x3c, !PT ;  /* 0x000000030a0a7212 */ /* 0x000fe200078e3cff */
[----:B------:R-:W-:Y:S06]  /*2a10*/  BRA.U UP1, `(.L_x_43) ;  /* 0xfffffff1012c7547 */ /* 0x000fec000b83ffff */
[----:B------:R-:W-:Y:S01]  /*2a20*/  UIADD3 UR8, UPT, UPT, UR6, 0x68, URZ ;  /* 0x0000006806087890 */ /* 0x000fe2000fffe0ff */
[----:B------:R-:W-:-:S03]  /*2a30*/  SHF.L.U32 R3, R12, 0x1f, RZ ;  /* 0x0000001f0c037819 */ /* 0x000fc600000006ff */
[----:B------:R-:W-:-:S09]  /*2a40*/  ULEA UR4, UR7, UR8, 0x3 ;  /* 0x0000000807047291 */ /* 0x000fd2000f8e18ff */
[----:B------:R-:W2:Y:S02]  /*2a50*/  SYNCS.PHASECHK.TRANS64.TRYWAIT P0, [UR4], R3 ;  /* 0x00000003ff0075a7 */ /* 0x000ea40008001104 */
[----:B--2---:R-:W-:Y:S05]  /*2a60*/  @!P0 BRA `(.L_x_44) ;  /* 0x0000005c00208947 */ /* 0x004fea0003800000 */
.L_x_138:
[----:B------:R-:W-:-:S04]  /*2a70*/  UIADD3 UR4, UPT, UPT, UR7, 0x1, URZ ;  /* 0x0000000107047890 */ /* 0x000fc8000fffe0ff */
[----:B------:R-:W-:-:S04]  /*2a80*/  UISETP.NE.AND UP0, UPT, UR4, 0xd, UPT ;  /* 0x0000000d0400788c */ /* 0x000fc8000bf05270 */
[----:B------:R-:W-:Y:S02]  /*2a90*/  USEL UR6, URZ, 0x1, UP0 ;  /* 0x00000001ff067887 */ /* 0x000fe40008000000 */
[----:B------:R-:W-:-:S04]  /*2aa0*/  USEL UR4, UR4, URZ, UP0 ;  /* 0x000000ff04047287 */ /* 0x000fc80008000000 */
[----:B------:R-:W-:Y:S01]  /*2ab0*/  ULEA UR5, UR4, UR8, 0x3 ;  /* 0x0000000804057291 */ /* 0x000fe2000f8e18ff */
[----:B------:R-:W-:-:S04]  /*2ac0*/  LOP3.LUT R2, R12, UR6, RZ, 0x3c, !PT ;  /* 0x000000060c027c12 */ /* 0x000fc8000f8e3cff */
[----:B-1----:R-:W-:-:S04]  /*2ad0*/  SHF.L.U32 R3, R2, 0x1f, RZ ;  /* 0x0000001f02037819 */ /* 0x002fc800000006ff */
[----:B------:R-:W1:Y:S02]  /*2ae0*/  SYNCS.PHASECHK.TRANS64.TRYWAIT P0, [UR5], R3 ;  /* 0x00000003ff0075a7 */ /* 0x000e640008001105 */
[----:B-1----:R-:W-:Y:S05]  /*2af0*/  @!P0 BRA `(.L_x_45) ;  /* 0x0000005c00148947 */ /* 0x002fea0003800000 */
.L_x_140:
        /* <DEDUP_REMOVED lines=9> */
.L_x_142:
        /* <DEDUP_REMOVED lines=9> */
.L_x_144:
        /* <DEDUP_REMOVED lines=9> */
.L_x_146:
        /* <DEDUP_REMOVED lines=9> */
.L_x_148:
        /* <DEDUP_REMOVED lines=9> */
.L_x_150:
        /* <DEDUP_REMOVED lines=9> */
.L_x_152:
        /* <DEDUP_REMOVED lines=9> */
.L_x_154:
        /* <DEDUP_REMOVED lines=9> */
.L_x_156:
        /* <DEDUP_REMOVED lines=9> */
.L_x_158:
        /* <DEDUP_REMOVED lines=9> */
.L_x_160:
[----:B------:R-:W-:-:S04]  /*30a0*/  UIADD3 UR4, UPT, UPT, UR4, 0x1, URZ ;  /* 0x0000000104047890 */ /* 0x000fc8000fffe0ff */
[----:B------:R-:W-:-:S04]  /*30b0*/  UISETP.NE.AND UP0, UPT, UR4, 0xd, UPT ;  /* 0x0000000d0400788c */ /* 0x000fc8000bf05270 */
[----:B------:R-:W-:Y:S02]  /*30c0*/  USEL UR5, URZ, 0x1, UP0 ;  /* 0x00000001ff057887 */ /* 0x000fe40008000000 */
[----:B------:R-:W-:-:S04]  /*30d0*/  USEL UR4, UR4, URZ, UP0 ;  /* 0x000000ff04047287 */ /* 0x000fc80008000000 */
[----:B------:R-:W-:Y:S01]  /*30e0*/  ULEA UR4, UR4, UR8, 0x3 ;  /* 0x0000000804047291 */ /* 0x000fe2000f8e18ff */
[----:B-1----:R-:W-:-:S04]  /*30f0*/  LOP3.LUT R3, R2, UR5, RZ, 0x3c, !PT ;  /* 0x0000000502037c12 */ /* 0x002fc8000f8e3cff */
[----:B------:R-:W-:Y:S01]  /*3100*/  SHF.L.U32 R3, R3, 0x1f, RZ ;  /* 0x0000001f03037819 */ /* 0x000fe200000006ff */
[----:B------:R-:W-:-:S07]  /*3110*/  IMAD.U32 R0, RZ, RZ, UR4 ;  /* 0x00000004ff007e24 */ /* 0x000fce000f8e00ff */
.L_x_56:
[----:B-1----:R1:W2:Y:S02]  /*3120*/  SYNCS.PHASECHK.TRANS64.TRYWAIT P0, [R0+URZ], R3 ;  /* 0x00000003000075a7 */ /* 0x0022a400080011ff */
[----:B--2---:R-:W-:Y:S05]  /*3130*/  @!P0 NANOSLEEP.SYNCS 0x989680 ;  /* 0x009896800000895d */ /* 0x004fea0003900000 */
[----:B------:R-:W2:Y:S02]  /*3140*/  @!P0 SYNCS.PHASECHK.TRANS64 P0, [R0+URZ], R3 ;  /* 0x00000003000085a7 */ /* 0x000ea400080010ff */
[----:B--2---:R-:W-:Y:S05]  /*3150*/  @P0 EXIT ;  /* 0x000000000000094d */ /* 0x004fea0003800000 */
[----:B------:R-:W-:Y:S05]  /*3160*/  BRA `(.L_x_56) ;  /* 0xfffffffc00ec7947 */ /* 0x000fea000383ffff */
.L_x_23:
[----:B------:R-:W-:-:S04]  /*3170*/  UISETP.NE.AND UP0, UPT, UR46, URZ, UPT ;  /* 0x000000ff2e00728c */ /* 0x000fc8000bf05270 */
[----:B------:R-:W-:-:S09]  /*3180*/  UISETP.NE.OR UP0, UPT, UR23, 0x1, UP0 ;  /* 0x000000011700788c */ /* 0x000fd20008705670 */
[----:B------:R-:W-:Y:S05]  /*3190*/  BRA.U UP0, `(.L_x_57) ;  /* 0x0000000500487547 */ /* 0x000fea000b800000 */
[----:B------:R-:W-:Y:S01]  /*31a0*/  ISETP.GE.U32.AND P2, PT, R0, 0x8, PT ;  /* 0x000000080000780c */ /* 0x000fe20003f46070 */
[----:B------:R-:W-:Y:S01]  /*31b0*/  IMAD.MOV.U32 R12, RZ, RZ, 0x1 ;  /* 0x00000001ff0c7424 */ /* 0x000fe200078e00ff */
[----:B------:R-:W-:Y:S02]  /*31c0*/  CS2R R10, SRZ ;  /* 0x00000000000a7805 */ /* 0x000fe4000001ff00 */
[----:B------:R-:W-:Y:S01]  /*31d0*/  CS2R R8, SRZ ;  /* 0x0000000000087805 */ /* 0x000fe2000001ff00 */
[----:B------:R-:W-:Y:S01]  /*31e0*/  UMOV UR6, 0x400 ;  /* 0x0000040000067882 */ /* 0x000fe20000000000 */
[----:B------:R-:W-:Y:S01]  /*31f0*/  UMOV UR5, URZ ;  /* 0x000000ff00057c82 */ /* 0x000fe20008000000 */
[----:B------:R-:W-:-:S12]  /*3200*/  ULEA UR6, UR46, UR6, 0x18 ;  /* 0x000000062e067291 */ /* 0x000fd8000f8ec0ff */
.L_x_61:
[----:B------:R-:W-:Y:S02]  /*3210*/  LEA R2, R8, UR6, 0x3 ;  /* 0x0000000608027c11 */ /* 0x000fe4000f8e18ff */
[----:B------:R-:W-:-:S03]  /*3220*/  SHF.L.U32 R5, R9, 0x1f, RZ ;  /* 0x0000001f09057819 */ /* 0x000fc600000006ff */
[----:B------:R-:W-:Y:S01]  /*3230*/  VIADD R4, R2, 0x170 ;  /* 0x0000017002047836 */ /* 0x000fe20000000000 */
[----:B------:R-:W2:Y:S02]  /*3240*/  SYNCS.PHASECHK.TRANS64.TRYWAIT P0, [R2+URZ+0x160], R5 ;  /* 0x00016005020075a7 */ /* 0x000ea400080011ff */
[----:B--2---:R-:W-:Y:S05]  /*3250*/  @!P0 BRA `(.L_x_58) ;  /* 0x0000005800448947 */ /* 0x004fea0003800000 */
.L_x_161:
[----:B------:R-:W-:Y:S01]  /*3260*/  ULEA UR4, UR5, UR6, 0x3 ;  /* 0x0000000605047291 */ /* 0x000fe2000f8e18ff */
[----:B------:R-:W-:Y:S02]  /*3270*/  PRMT R4, RZ, 0x654, R4 ;  /* 0x00000654ff047816 */ /* 0x000fe40000000004 */
[----:B--2---:R-:W-:Y:S01]  /*3280*/  SHF.L.U32 R5, R12, 0x1f, RZ ;  /* 0x0000001f0c057819 */ /* 0x004fe200000006ff */
[----:B------:R-:W-:Y:S01]  /*3290*/  UIADD3 UR7, UPT, UPT, UR4, 0x100, URZ ;  /* 0x0000010004077890 */ /* 0x000fe2000fffe0ff */
[----:B------:R2:W-:Y:S05]  /*32a0*/  SYNCS.ARRIVE.TRANS64.RED.A1T0 RZ, [R4+URZ], RZ ;  /* 0x000000ff04ff79a7 */ /* 0x0005ea00081004ff */
[----:B------:R-:W-:Y:S01]  /*32b0*/  IMAD.U32 R7, RZ, RZ, UR7 ;  /* 0x00000007ff077e24 */ /* 0x000fe2000f8e00ff */
[----:B------:R-:W3:Y:S04]  /*32c0*/  SYNCS.PHASECHK.TRANS64.TRYWAIT P0, [UR4+0x110], R5 ;  /* 0x00011005ff0075a7 */ /* 0x000ee80008001104 */
[----:B------:R-:W-:Y:S01]  /*32d0*/  PRMT R6, R0, 0x654, R7 ;  /* 0x0000065400067816 */ /* 0x000fe20000000007 */
[----:B--2---:R-:W-:Y:S01]  /*32e0*/  @!P2 IMAD.MOV.U32 R4, RZ, RZ, 0x10 ;  /* 0x00000010ff04a424 */ /* 0x004fe200078e00ff */
[----:B---3--:R-:W-:Y:S06]  /*32f0*/  @!P0 BRA `(.L_x_59) ;  /* 0x0000005800308947 */ /* 0x008fec0003800000 */
.L_x_163:
[----:B------:R-:W-:Y:S01]  /*3300*/  ULEA UR8, UR5, UR6, 0x4 ;  /* 0x0000000605087291 */ /* 0x000fe2000f8e20ff */
[----:B------:R-:W-:Y:S01]  /*3310*/  SEL R3, R6, R3, !P2 ;  /* 0x0000000306037207 */ /* 0x000fe20005000000 */
[----:B------:R-:W-:Y:S01]  /*3320*/  UIADD3 UR9, UPT, UPT, UR4, 0x100, URZ ;  /* 0x0000010004097890 */ /* 0x000fe2000fffe0ff */
[----:B--2---:R-:W-:Y:S01]  /*3330*/  LEA R2, R11, UR6, 0x3 ;  /* 0x000000060b027c11 */ /* 0x004fe2000f8e18ff */
[----:B------:R-:W-:Y:S01]  /*3340*/  UIADD3 UR8, UPT, UPT, UR8, 0x190, URZ ;  /* 0x0000019008087890 */ /* 0x000fe2000fffe0ff */
[----:B------:R-:W-:Y:S01]  /*3350*/  SHF.L.U32 R5, R10, 0x1f, RZ ;  /* 0x0000001f0a057819 */ /* 0x000fe200000006ff */
[----:B------:R2:W-:Y:S01]  /*3360*/  @!P2 SYNCS.ARRIVE.TRANS64.RED RZ, [R3+URZ], R4 ;  /* 0x0000000403ffa9a7 */ /* 0x0005e200080004ff */
[----:B------:R-:W-:Y:S01]  /*3370*/  UIADD3 UR4, UPT, UPT, UR5, 0x1, URZ ;  /* 0x0000000105047890 */ /* 0x000fe2000fffe0ff */
[----:B------:R-:W-:-:S03]  /*3380*/  VIADD R8, R8, 0x1 ;  /* 0x0000000108087836 */ /* 0x000fc60000000000 */
[----:B------:R-:W-:Y:S02]  /*3390*/  UISETP.NE.AND UP0, UPT, UR4, 0x2, UPT ;  /* 0x000000020400788c */ /* 0x000fe4000bf05270 */
[----:B------:R-:W-:Y:S06]  /*33a0*/  UGETNEXTWORKID.BROADCAST [UR8], [UR9] ;  /* 0x00000000080073ca */ /* 0x000fec0008000100 */
[----:B------:R-:W-:Y:S01]  /*33b0*/  USEL UR7, URZ, 0x1, UP0 ;  /* 0x00000001ff077887 */ /* 0x000fe20008000000 */
[----:B------:R-:W-:Y:S01]  /*33c0*/  ISETP.NE.AND P0, PT, R8, 0x2, PT ;  /* 0x000000020800780c */ /* 0x000fe20003f05270 */
[----:B------:R-:W-:Y:S01]  /*33d0*/  USEL UR5, UR4, URZ, UP0 ;  /* 0x000000ff04057287 */ /* 0x000fe20008000000 */
[----:B------:R-:W3:Y:S03]  /*33e0*/  SYNCS.PHASECHK.TRANS64.TRYWAIT P1, [R2+URZ+0x100], R5 ;  /* 0x00010005020075a7 */ /* 0x000ee600080211ff */
[----:B------:R-:W-:Y:S01]  /*33f0*/  LOP3.LUT R12, R12, UR7, RZ, 0x3c, !PT ;  /* 0x000000070c0c7c12 */ /* 0x000fe2000f8e3cff */
[----:B--23--:R-:W-:Y:S07]  /*3400*/  @!P1 BRA `(.L_x_60) ;  /* 0x0000005800049947 */ /* 0x00cfee0003800000 */
.L_x_164:
[C---:B------:R-:W-:Y:S01]  /*3410*/  LEA R4, R11.reuse, UR6, 0x4 ;  /* 0x000000060b047c11 */ /* 0x040fe2000f8e20ff */
[----:B--2---:R-:W-:Y:S01]  /*3420*/  VIADD R2, R2, 0x110 ;  /* 0x0000011002027836 */ /* 0x004fe20000000000 */
[----:B------:R-:W-:Y:S01]  /*3430*/  SEL R8, R8, RZ, P0 ;  /* 0x000000ff08087207 */ /* 0x000fe20000000000 */
[----:B------:R-:W-:-:S03]  /*3440*/  VIADD R11, R11, 0x1 ;  /* 0x000000010b0b7836 */ /* 0x000fc60000000000 */
[----:B------:R-:W2:Y:S01]  /*3450*/  LDS.128 R4, [R4+0x190] ;  /* 0x0001900004047984 */ /* 0x000ea20000000c00 */
[----:B------:R-:W-:Y:S02]  /*3460*/  PRMT R2, RZ, 0x654, R2 ;  /* 0x00000654ff027816 */ /* 0x000fe40000000002 */
[C---:B------:R-:W-:Y:S01]  /*3470*/  ISETP.NE.AND P1, PT, R11.reuse, 0x2, PT ;  /* 0x000000020b00780c */ /* 0x040fe20003f25270 */
[----:B------:R-:W-:Y:S01]  /*3480*/  @!PT LDS RZ, [RZ] ;  /* 0x00000000fffff984 */ /* 0x000fe20000000800 */
[----:B------:R-:W-:Y:S01]  /*3490*/  @!PT LDS RZ, [RZ] ;  /* 0x00000000fffff984 */ /* 0x000fe20000000800 */
[----:B------:R-:W-:Y:S01]  /*34a0*/  @!PT LDS RZ, [RZ] ;  /* 0x00000000fffff984 */ /* 0x000fe20000000800 */
[----:B------:R-:W-:Y:S01]  /*34b0*/  @!PT LDS RZ, [RZ] ;  /* 0x00000000fffff984 */ /* 0x000fe20000000800 */
[----:B------:R3:W-:Y:S06]  /*34c0*/  MEMBAR.ALL.CTA ;  /* 0x0000000000007992 */ /* 0x0007ec0000008000 */
[----:B---3--:R-:W3:Y:S01]  /*34d0*/  FENCE.VIEW.ASYNC.S ;  /* 0x00000000000073c6 */ /* 0x008ee20000000000 */
[----:B------:R-:W-:Y:S01]  /*34e0*/  SEL R11, R11, RZ, P1 ;  /* 0x000000ff0b0b7207 */ /* 0x000fe20000800000 */
[----:B---3--:R3:W-:Y:S01]  /*34f0*/  SYNCS.ARRIVE.TRANS64.RED.A1T0 RZ, [R2+URZ], RZ ;  /* 0x000000ff02ff79a7 */ /* 0x0087e200081004ff */
[----:B--2---:R-:W-:-:S02]  /*3500*/  LOP3.LUT P3, RZ, R6, 0x1, RZ, 0xc0, !PT ;  /* 0x0000000106ff7812 */ /* 0x004fc4000786c0ff */
[----:B------:R-:W-:-:S04]  /*3510*/  SEL R5, RZ, 0x1, P1 ;  /* 0x00000001ff057807 */ /* 0x000fc80000800000 */
[----:B------:R-:W-:Y:S02]  /*3520*/  LOP3.LUT R10, R10, R5, RZ, 0x3c, !PT ;  /* 0x000000050a0a7212 */ /* 0x000fe400078e3cff */
[----:B---3--:R-:W-:-:S04]  /*3530*/  SEL R2, RZ, 0x1, P0 ;  /* 0x00000001ff027807 */ /* 0x008fc80000000000 */
[----:B------:R-:W-:Y:S01]  /*3540*/  LOP3.LUT R9, R9, R2, RZ, 0x3c, !PT ;  /* 0x0000000209097212 */ /* 0x000fe200078e3cff */
[----:B------:R-:W-:Y:S06]  /*3550*/  @P3 BRA `(.L_x_61) ;  /* 0xfffffffc002c3947 */ /* 0x000fec000383ffff */
[----:B------:R-:W-:Y:S01]  /*3560*/  ULEA UR4, UR5, UR6, 0x3 ;  /* 0x0000000605047291 */ /* 0x000fe2000f8e18ff */
[----:B------:R-:W-:-:S08]  /*3570*/  SHF.L.U32 R3, R12, 0x1f, RZ ;  /* 0x0000001f0c037819 */ /* 0x000fd000000006ff */
[----:B------:R-:W2:Y:S02]  /*3580*/  SYNCS.PHASECHK.TRANS64 P0, [UR4+0x110], R3 ;  /* 0x00011003ff0075a7 */ /* 0x000ea40008001004 */
[----:B--2---:R-:W-:Y:S05]  /*3590*/  @P0 BRA `(.L_x_62) ;  /* 0x0000000000080947 */ /* 0x004fea0003800000 */
[----:B------:R-:W2:Y:S02]  /*35a0*/  SYNCS.PHASECHK.TRANS64.TRYWAIT P0, [UR4+0x110], R3 ;  /* 0x00011003ff0075a7 */ /* 0x000ea40008001104 */
[----:B--2---:R-:W-:Y:S05]  /*35b0*/  @!P0 BRA `(.L_x_63) ;  /* 0x0000005400ac8947 */ /* 0x004fea0003800000 */
.L_x_62:
[----:B------:R-:W-:-:S04]  /*35c0*/  UIADD3 UR7, UPT, UPT, UR5, 0x1, URZ ;  /* 0x0000000105077890 */ /* 0x000fc8000fffe0ff */
[----:B------:R-:W-:-:S04]  /*35d0*/  UISETP.NE.AND UP0, UPT, UR7, 0x2, UPT ;  /* 0x000000020700788c */ /* 0x000fc8000bf05270 */
[----:B------:R-:W-:Y:S02]  /*35e0*/  USEL UR8, URZ, 0x1, UP0 ;  /* 0x00000001ff087887 */ /* 0x000fe40008000000 */
[----:B------:R-:W-:-:S04]  /*35f0*/  USEL UR7, UR7, URZ, UP0 ;  /* 0x000000ff07077287 */ /* 0x000fc80008000000 */
[----:B------:R-:W-:Y:S01]  /*3600*/  ULEA UR7, UR7, UR6, 0x3 ;  /* 0x0000000607077291 */ /* 0x000fe2000f8e18ff */
[----:B--2---:R-:W-:-:S04]  /*3610*/  LOP3.LUT R3, R12, UR8, RZ, 0x3c, !PT ;  /* 0x000000080c037c12 */ /* 0x004fc8000f8e3cff */
[----:B------:R-:W-:-:S04]  /*3620*/  SHF.L.U32 R0, R3, 0x1f, RZ ;  /* 0x0000001f03007819 */ /* 0x000fc800000006ff */
[----:B------:R-:W2:Y:S02]  /*3630*/  SYNCS.PHASECHK.TRANS64 P0, [UR7+0x110], R0 ;  /* 0x00011000ff0075a7 */ /* 0x000ea40008001007 */
[----:B-12---:R-:W-:Y:S05]  /*3640*/  @P0 EXIT ;  /* 0x000000000000094d */ /* 0x006fea0003800000 */
[----:B------:R-:W-:Y:S02]  /*3650*/  SHF.L.U32 R3, R3, 0x1f, RZ ;  /* 0x0000001f03037819 */ /* 0x000fe400000006ff */
[----:B------:R-:W-:-:S07]  /*3660*/  MOV R0, UR7 ;  /* 0x0000000700007c02 */ /* 0x000fce0008000f00 */
.L_x_64:
[----:B-1----:R1:W2:Y:S02]  /*3670*/  SYNCS.PHASECHK.TRANS64.TRYWAIT P0, [R0+URZ+0x110], R3 ;  /* 0x00011003000075a7 */ /* 0x0022a400080011ff */
[----:B--2---:R-:W-:Y:S05]  /*3680*/  @!P0 NANOSLEEP.SYNCS 0x989680 ;  /* 0x009896800000895d */ /* 0x004fea0003900000 */
[----:B------:R-:W2:Y:S02]  /*3690*/  @!P0 SYNCS.PHASECHK.TRANS64 P0, [R0+URZ+0x110], R3 ;  /* 0x00011003000085a7 */ /* 0x000ea400080010ff */
[----:B--2---:R-:W-:Y:S05]  /*36a0*/  @P0 EXIT ;  /* 0x000000000000094d */ /* 0x004fea0003800000 */
[----:B------:R-:W-:Y:S05]  /*36b0*/  BRA `(.L_x_64) ;  /* 0xfffffffc00ec7947 */ /* 0x000fea000383ffff */
.L_x_57:
[----:B------:R-:W-:Y:S05]  /*36c0*/  BRA.U UP5, `(.L_x_65) ;  /* 0x0000001105d87547 */ /* 0x000fea000b800000 */
[----:B------:R-:W-:Y:S01]  /*36d0*/  UMOV UR4, 0x40 ;  /* 0x0000004000047882 */ /* 0x000fe20000000000 */
[----:B------:R-:W-:Y:S01]  /*36e0*/  NOP ;  /* 0x0000000000007918 */ /* 0x000fe20000000000 */
[----:B------:R-:W-:Y:S01]  /*36f0*/  ULEA UR5, UR46, UR4, 0x18 ;  /* 0x000000042e057291 */ /* 0x000fe2000f8ec0ff */
[----:B------:R-:W-:Y:S02]  /*3700*/  UMOV UR6, 0x400 ;  /* 0x0000040000067882 */ /* 0x000fe40000000000 */
[----:B------:R-:W-:-:S06]  /*3710*/  ULEA UR6, UR46, UR6, 0x18 ;  /* 0x000000062e067291 */ /* 0x000fcc000f8ec0ff */
[----:B------:R-:W2:Y:S02]  /*3720*/  LDS.U8 R0, [UR5+0x1c] ;  /* 0x00001c05ff007984 */ /* 0x000ea40008000000 */
[----:B--2---:R-:W-:-:S13]  /*3730*/  ISETP.NE.AND P0, PT, R0, RZ, PT ;  /* 0x000000ff0000720c */ /* 0x004fda0003f05270 */
[----:B------:R-:W-:Y:S05]  /*3740*/  @P0 BRA `(.L_x_66) ;  /* 0x0000000400080947 */ /* 0x000fea0003800000 */
[----:B------:R-:W-:Y:S02]  /*3750*/  UISETP.NE.U32.AND UP1, UPT, UR47, 0x1, UPT ;  /* 0x000000012f00788c */ /* 0x000fe4000bf25070 */
[----:B------:R-:W-:-:S07]  /*3760*/  UIADD3 UR7, UPT, UPT, UR5, 0x8, URZ ;  /* 0x0000000805077890 */ /* 0x000fce000fffe0ff */
[----:B------:R-:W-:Y:S05]  /*3770*/  BRA.U !UP1, `(.L_x_67) ;  /* 0x00000001099c7547 */ /* 0x000fea000b800000 */
[----:B------:R-:W-:Y:S01]  /*3780*/  ELECT P0, URZ, PT ;  /* 0x0000000000ff782f */ /* 0x000fe20003800000 */
[----:B------:R-:W-:-:S12]  /*3790*/  BSSY B0, `(.L_x_67) ;  /* 0x0000025000007945 */ /* 0x000fd80003800000 */
[----:B------:R-:W-:Y:S05]  /*37a0*/  @!P0 BRA `(.L_x_68) ;  /* 0x00000000008c8947 */ /* 0x000fea0003800000 */
[----:B------:R-:W-:-:S05]  /*37b0*/  UMOV UR4, 0x10 ;  /* 0x0000001000047882 */ /* 0x000fca0000000000 */
[----:B------:R-:W-:Y:S04]  /*37c0*/  DEPBAR.LE SB2, 0x36 ;  /* 0x0000ad800000791a */ /* 0x000fe80000000000 */
[----:B------:R-:W2:Y:S02]  /*37d0*/  UTCATOMSWS.2CTA.FIND_AND_SET.ALIGN UP0, UR4, UR4 ;  /* 0x00000004000475e3 */ /* 0x000ea40008200800 */
[----:B--2---:R-:W-:Y:S01]  /*37e0*/  MOV R11, UR4 ;  /* 0x00000004000b7c02 */ /* 0x004fe20008000f00 */
[----:B------:R-:W-:Y:S06]  /*37f0*/  BRA.U UP0, `(.L_x_69) ;  /* 0x0000000100187547 */ /* 0x000fec000b800000 */
.L_x_70:
[----:B------:R-:W-:Y:S05]  /*3800*/  NANOSLEEP 0x64 ;  /* 0x000000640000795d */ /* 0x000fea0003800000 */
[----:B------:R-:W-:-:S05]  /*3810*/  UMOV UR4, 0x10 ;  /* 0x0000001000047882 */ /* 0x000fca0000000000 */
[----:B------:R-:W-:Y:S04]  /*3820*/  DEPBAR.LE SB2, 0x36 ;  /* 0x0000ad800000791a */ /* 0x000fe80000000000 */
[----:B------:R-:W2:Y:S02]  /*3830*/  UTCATOMSWS.2CTA.FIND_AND_SET.ALIGN UP0, UR4, UR4 ;  /* 0x00000004000475e3 */ /* 0x000ea40008200800 */
[----:B--2---:R-:W-:Y:S01]  /*3840*/  MOV R11, UR4 ;  /* 0x00000004000b7c02 */ /* 0x004fe20008000f00 */
[----:B------:R-:W-:Y:S05]  /*3850*/  BRA.U !UP0, `(.L_x_70) ;  /* 0xfffffffd08e87547 */ /* 0x000fea000b83ffff */
.L_x_69:
[----:B------:R-:W2:Y:S01]  /*3860*/  LDS R7, [UR5+0x10] ;  /* 0x00001005ff077984 */ /* 0x000ea20008000800 */
[----:B------:R-:W-:Y:S01]  /*3870*/  IMAD.U32 R5, RZ, RZ, UR6 ;  /* 0x00000006ff057e24 */ /* 0x000fe2000f8e00ff */
[----:B------:R-:W-:-:S03]  /*3880*/  MOV R4, UR48 ;  /* 0x0000003000047c02 */ /* 0x000fc60008000f00 */
[----:B------:R-:W-:Y:S01]  /*3890*/  VIADD R5, R5, 0x1b0 ;  /* 0x000001b005057836 */ /* 0x000fe20000000000 */
[----:B--2---:R-:W-:-:S04]  /*38a0*/  SHF.L.U32 R7, R7, 0x1f, RZ ;  /* 0x0000001f07077819 */ /* 0x004fc800000006ff */
[----:B------:R-:W2:Y:S02]  /*38b0*/  SYNCS.PHASECHK.TRANS64.TRYWAIT P0, [UR5+0x8], R7 ;  /* 0x00000807ff0075a7 */ /* 0x000ea40008001105 */
[----:B--2---:R-:W-:Y:S05]  /*38c0*/  @P0 BRA `(.L_x_71) ;  /* 0x0000000000080947 */ /* 0x004fea0003800000 */
[----:B------:R-:W2:Y:S02]  /*38d0*/  SYNCS.PHASECHK.TRANS64.TRYWAIT P0, [UR5+0x8], R7 ;  /* 0x00000807ff0075a7 */ /* 0x000ea40008001105 */
[----:B--2---:R-:W-:Y:S05]  /*38e0*/  @!P0 BRA `(.L_x_72) ;  /* 0x0000005000f88947 */ /* 0x004fea0003800000 */
.L_x_71:
[----:B--2---:R-:W-:Y:S01]  /*38f0*/  HFMA2 R0, -RZ, RZ, 0, 5.9604644775390625e-08 ;  /* 0x00000001ff007431 */ /* 0x004fe200000001ff */
[----:B------:R-:W-:Y:S01]  /*3900*/  UPRMT UR4, UR48, 0x654, UR7 ;  /* 0x0000065430047896 */ /* 0x000fe20008000007 */
[----:B------:R-:W-:Y:S01]  /*3910*/  IMAD.MOV.U32 R8, RZ, RZ, 0xffff ;  /* 0x0000ffffff087424 */ /* 0x000fe200078e00ff */
[----:B------:R-:W-:Y:S01]  /*3920*/  PRMT R4, R4, 0x654, R5 ;  /* 0x0000065404047816 */ /* 0x000fe20000000005 */
[----:B------:R-:W-:Y:S02]  /*3930*/  IMAD.MOV.U32 R6, RZ, RZ, 0x4 ;  /* 0x00000004ff067424 */ /* 0x000fe400078e00ff */
[----:B------:R-:W-:Y:S01]  /*3940*/  IMAD.SHL.U32 R9, R11, 0x20, RZ ;  /* 0x000000200b097824 */ /* 0x000fe200078e00ff */
[----:B------:R-:W-:Y:S02]  /*3950*/  MOV R5, UR4 ;  /* 0x0000000400057c02 */ /* 0x000fe40008000f00 */
[-C--:B------:R-:W-:Y:S01]  /*3960*/  SHF.L.U32 R8, R8, R11.reuse, RZ ;  /* 0x0000000b08087219 */ /* 0x080fe200000006ff */
[----:B------:R2:W-:Y:S01]  /*3970*/  SYNCS.ARRIVE.TRANS64.RED RZ, [UR4], R6 ;  /* 0x00000006ffff79a7 */ /* 0x0005e20008000404 */
[----:B------:R-:W-:Y:S01]  /*3980*/  SHF.L.U32 R7, R0, R11, RZ ;  /* 0x0000000b00077219 */ /* 0x000fe200000006ff */
[----:B------:R2:W-:Y:S04]  /*3990*/  STS [UR6+0x1b0], R9 ;  /* 0x0001b009ff007988 */ /* 0x0005e80008000806 */
[----:B------:R2:W-:Y:S04]  /*39a0*/  STAS [R4.64], R11 ;  /* 0x0000000b04007dbd */ /* 0x0005e8000c0008ff */
[----:B------:R2:W-:Y:S04]  /*39b0*/  ATOMS.OR RZ, [UR5+0x14], R8 ;  /* 0x00001408ffff798c */ /* 0x0005e8000b000005 */
[----:B------:R2:W-:Y:S04]  /*39c0*/  ATOMS.OR RZ, [UR5+0x18], R7 ;  /* 0x00001807ffff798c */ /* 0x0005e8000b000005 */
[----:B------:R2:W-:Y:S02]  /*39d0*/  ATOMS.XOR RZ, [UR5+0x10], R0 ;  /* 0x00001000ffff798c */ /* 0x0005e4000b800005 */
.L_x_68:
[----:B-1----:R-:W-:Y:S05]  /*39e0*/  BSYNC B0 ;  /* 0x0000000000007941 */ /* 0x002fea0003800000 */
.L_x_67:
[----:B------:R-:W-:Y:S05]  /*39f0*/  BRA.U UP1, `(.L_x_73) ;  /* 0x00000001016c7547 */ /* 0x000fea000b800000 */
[----:B------:R-:W-:-:S03]  /*3a00*/  UMOV UR4, 0xffffffff ;  /* 0xffffffff00047882 */ /* 0x000fc60000000000 */
[----:B------:R-:W-:Y:S05]  /*3a10*/  BRA.DIV UR4, `(.L_x_74) ;  /* 0x0000005204c47947 */ /* 0x000fea000b800000 */
[----:B------:R-:W-:-:S13]  /*3a20*/  ELECT P6, URZ, PT ;  /* 0x0000000000ff782f */ /* 0x000fda00038c0000 */
.L_x_168:
[----:B------:R-:W-:Y:S05]  /*3a30*/  @!P6 BRA `(.L_x_73) ;  /* 0x00000000005ce947 */ /* 0x000fea0003800000 */
[----:B--2---:R-:W2:Y:S02]  /*3a40*/  LDS R5, [UR5+0x10] ;  /* 0x00001005ff057984 */ /* 0x004ea40008000800 */
[----:B--2---:R-:W-:-:S04]  /*3a50*/  SHF.L.U32 R5, R5, 0x1f, RZ ;  /* 0x0000001f05057819 */ /* 0x004fc800000006ff */
[----:B------:R-:W2:Y:S02]  /*3a60*/  SYNCS.PHASECHK.TRANS64.TRYWAIT P0, [UR5+0x8], R5 ;  /* 0x00000805ff0075a7 */ /* 0x000ea40008001105 */
[----:B--2---:R-:W-:Y:S05]  /*3a70*/  @P0 BRA `(.L_x_75) ;  /* 0x0000000000080947 */ /* 0x004fea0003800000 */
[----:B------:R-:W2:Y:S02]  /*3a80*/  SYNCS.PHASECHK.TRANS64.TRYWAIT P0, [UR5+0x8], R5 ;  /* 0x00000805ff0075a7 */ /* 0x000ea40008001105 */
[----:B--2---:R-:W-:Y:S05]  /*3a90*/  @!P0 BRA `(.L_x_76) ;  /* 0x0000005000c48947 */ /* 0x004fea0003800000 */
.L_x_75:
[----:B------:R-:W3:Y:S01]  /*3aa0*/  LDS R7, [UR6+0x1b0] ;  /* 0x0001b006ff077984 */ /* 0x000ee20008000800 */
[----:B--2---:R-:W-:Y:S02]  /*3ab0*/  HFMA2 R0, -RZ, RZ, 0, 5.9604644775390625e-08 ;  /* 0x00000001ff007431 */ /* 0x004fe400000001ff */
[----:B------:R-:W-:Y:S01]  /*3ac0*/  IMAD.MOV.U32 R4, RZ, RZ, 0xffff ;  /* 0x0000ffffff047424 */ /* 0x000fe200078e00ff */
[----:B------:R-:W-:Y:S01]  /*3ad0*/  UPRMT UR4, UR48, 0x654, UR7 ;  /* 0x0000065430047896 */ /* 0x000fe20008000007 */
[----:B---3--:R-:W-:-:S03]  /*3ae0*/  IMAD.SHL.U32 R5, R7, 0x20, RZ ;  /* 0x0000002007057824 */ /* 0x008fc600078e00ff */
[-C--:B------:R-:W-:Y:S02]  /*3af0*/  SHF.L.U32 R4, R4, R7.reuse, RZ ;  /* 0x0000000704047219 */ /* 0x080fe400000006ff */
[----:B------:R-:W-:Y:S01]  /*3b00*/  SHF.L.U32 R7, R0, R7, RZ ;  /* 0x0000000700077219 */ /* 0x000fe200000006ff */
[----:B------:R3:W-:Y:S04]  /*3b10*/  STS [UR6+0x1b0], R5 ;  /* 0x0001b005ff007988 */ /* 0x0007e80008000806 */
[----:B------:R3:W-:Y:S04]  /*3b20*/  ATOMS.OR RZ, [UR5+0x14], R4 ;  /* 0x00001404ffff798c */ /* 0x0007e8000b000005 */
[----:B------:R3:W-:Y:S01]  /*3b30*/  ATOMS.OR RZ, [UR5+0x18], R7 ;  /* 0x00001807ffff798c */ /* 0x0007e2000b000005 */
[----:B------:R-:W-:Y:S03]  /*3b40*/  SYNCS.ARRIVE.TRANS64.RED.A1T0 RZ, [UR4], RZ ;  /* 0x000000ffffff79a7 */ /* 0x000fe60008100404 */
[----:B------:R3:W-:Y:S01]  /*3b50*/  ATOMS.XOR RZ, [UR5+0x10], R0 ;  /* 0x00001000ffff798c */ /* 0x0007e2000b800005 */
[----:B------:R-:W-:Y:S05]  /*3b60*/  BRA `(.L_x_73) ;  /* 0x0000000000107947 */ /* 0x000fea0003800000 */
.L_x_66:
[----:B------:R-:W-:Y:S02]  /*3b70*/  MOV R0, 0xffffffff ;  /* 0xffffffff00007802 */ /* 0x000fe40000000f00 */
[----:B------:R-:W-:-:S03]  /*3b80*/  MOV R4, 0x3bb0 ;  /* 0x00003bb000047802 */ /* 0x000fc60000000f00 */
[----:B------:R2:W-:Y:S04]  /*3b90*/  STS [UR6+0x1b0], R0 ;  /* 0x0001b000ff007988 */ /* 0x0005e80008000806 */
[----:B-12--5:R-:W-:Y:S05]  /*3ba0*/  CALL.REL.NOINC `($__internal_1_$__cuda_sm10x_tcgen05_guardrail_trap_phase_invalid_during_alloc) ;  /* 0x00000058000c7944 */ /* 0x026fea0003c00000 */
.L_x_73:
[----:B------:R-:W-:Y:S05]  /*3bb0*/  WARPSYNC.ALL ;  /* 0x0000000000007948 */ /* 0x000fea0003800000 */
[----:B------:R-:W4:Y:S01]  /*3bc0*/  S2UR UR4, SR_CgaCtaId ;  /* 0x00000000000479c3 */ /* 0x000f220000008800 */
[----:B------:R-:W-:Y:S01]  /*3bd0*/  UMOV UR26, 0x400 ;  /* 0x00000400001a7882 */ /* 0x000fe20000000000 */
[----:B------:R-:W-:-:S06]  /*3be0*/  NOP ;  /* 0x0000000000007918 */ /* 0x000fcc0000000000 */
[----:B------:R-:W-:Y:S06]  /*3bf0*/  BAR.ARV 0x6, 0xa0 ;  /* 0x0182800000007b1d */ /* 0x000fec0000002000 */
[----:B------:R-:W1:Y:S01]  /*3c00*/  LDCU UR6, c[0x0][0x38c] ;  /* 0x00007180ff0677ac */ /* 0x000e620008000800 */
[----:B------:R-:W-:Y:S01]  /*3c10*/  LOP3.LUT R3, R3, 0xffff, RZ, 0xc0, !PT ;  /* 0x0000ffff03037812 */ /* 0x000fe200078ec0ff */
[----:B--2---:R-:W-:Y:S01]  /*3c20*/  IMAD.MOV.U32 R9, RZ, RZ, 0x1 ;  /* 0x00000001ff097424 */ /* 0x004fe200078e00ff */
[----:B------:R-:W-:Y:S01]  /*3c30*/  LOP3.LUT R2, R2, 0xffff, RZ, 0xc0, !PT ;  /* 0x0000ffff02027812 */ /* 0x000fe200078ec0ff */
[----:B------:R-:W-:Y:S01]  /*3c40*/  IMAD.MOV.U32 R8, RZ, RZ, RZ ;  /* 0x000000ffff087224 */ /* 0x000fe200078e00ff */
[----:B------:R-:W-:Y:S01]  /*3c50*/  R2UR UR28, R3 ;  /* 0x00000000031c72ca */ /* 0x000fe200000e0000 */
[----:B------:R-:W-:Y:S01]  /*3c60*/  UMOV UR32, URZ ;  /* 0x000000ff00207c82 */ /* 0x000fe20008000000 */
[----:B------:R-:W-:-:S02]  /*3c70*/  R2UR UR42, R2 ;  /* 0x00000000022a72ca */ /* 0x000fc400000e0000 */
[----:B------:R-:W-:Y:S01]  /*3c80*/  CS2R R2, SRZ ;  /* 0x0000000000027805 */ /* 0x000fe2000001ff00 */
[----:B------:R-:W-:Y:S01]  /*3c90*/  UMOV UR23, URZ ;  /* 0x000000ff00177c82 */ /* 0x000fe20008000000 */
[----:B----4-:R-:W-:Y:S01]  /*3ca0*/  ULEA UR26, UR4, UR26, 0x18 ;  /* 0x0000001a041a7291 */ /* 0x010fe2000f8ec0ff */
[----:B------:R-:W-:Y:S01]  /*3cb0*/  UMOV UR22, URZ ;  /* 0x000000ff00167c82 */ /* 0x000fe20008000000 */
[----:B------:R-:W-:Y:S02]  /*3cc0*/  UISETP.NE.AND UP3, UPT, UR47, URZ, UPT ;  /* 0x000000ff2f00728c */ /* 0x000fe4000bf65270 */
[----:B------:R-:W-:Y:S02]  /*3cd0*/  UIADD3 UR5, UPT, UPT, UR26, 0x4300, URZ ;  /* 0x000043001a057890 */ /* 0x000fe4000fffe0ff */
[----:B------:R-:W-:-:S03]  /*3ce0*/  UIADD3 UR4, UPT, UPT, UR26, 0x1e300, URZ ;  /* 0x0001e3001a047890 */ /* 0x000fc6000fffe0ff */
[----:B---3--:R-:W2:Y:S01]  /*3cf0*/  LDS R0, [UR26+0x1b0] ;  /* 0x0001b01aff007984 */ /* 0x008ea20008000800 */
[----:B-1----:R-:W-:Y:S02]  /*3d00*/  UIADD3 UR6, UPT, UPT, UR6, 0x7f, URZ ;  /* 0x0000007f06067890 */ /* 0x002fe4000fffe0ff */
[----:B------:R-:W-:Y:S02]  /*3d10*/  USHF.R.U32.HI UR5, URZ, 0x4, UR5 ;  /* 0x00000004ff057899 */ /* 0x000fe40008011605 */
[----:B------:R-:W-:Y:S02]  /*3d20*/  USHF.R.S32.HI UR33, URZ, 0x1f, UR6 ;  /* 0x0000001fff217899 */ /* 0x000fe40008011406 */
[----:B------:R-:W-:Y:S02]  /*3d30*/  USHF.R.U32.HI UR4, URZ, 0x4, UR4 ;  /* 0x00000004ff047899 */ /* 0x000fe40008011604 */
[----:B------:R-:W-:Y:S02]  /*3d40*/  ULEA.HI UR33, UR33, UR6, URZ, 0x7 ;  /* 0x0000000621217291 */ /* 0x000fe4000f8f38ff */
[----:B------:R-:W-:-:S02]  /*3d50*/  ULOP3.LUT UR5, UR5, 0x3fff, URZ, 0xc0, !UPT ;  /* 0x00003fff05057892 */ /* 0x000fc4000f8ec0ff */
[----:B------:R-:W-:Y:S02]  /*3d60*/  USHF.R.S32.HI UR33, URZ, 0x7, UR33 ;  /* 0x00000007ff217899 */ /* 0x000fe40008011421 */
[----:B------:R-:W-:Y:S02]  /*3d70*/  ULOP3.LUT UR30, UR4, 0x3fff, URZ, 0xc0, !UPT ;  /* 0x00003fff041e7892 */ /* 0x000fe4000f8ec0ff */
[----:B------:R-:W-:Y:S01]  /*3d80*/  UISETP.LT.AND UP0, UPT, UR33, 0x1, UPT ;  /* 0x000000012100788c */ /* 0x000fe2000bf01270 */
[----:B------:R-:W-:Y:S01]  /*3d90*/  UMOV UR40, 0x0 ;  /* 0x0000000000287882 */ /* 0x000fe20000000000 */
[----:B------:R-:W-:Y:S01]  /*3da0*/  UMOV UR41, 0x8200490 ;  /* 0x0820049000297882 */ /* 0x000fe20000000000 */
[----:B------:R-:W-:Y:S02]  /*3db0*/  ULOP3.LUT UR29, UR5, 0x10000, URZ, 0xfc, !UPT ;  /* 0x00010000051d7892 */ /* 0x000fe4000f8efcff */
[----:B------:R-:W-:Y:S02]  /*3dc0*/  ULOP3.LUT UR30, UR30, 0x10000, URZ, 0xfc, !UPT ;  /* 0x000100001e1e7892 */ /* 0x000fe4000f8efcff */
[----:B------:R-:W-:Y:S01]  /*3dd0*/  USEL UR43, UR33, 0x1, !UP0 ;  /* 0x00000001212b7887 */ /* 0x000fe2000c000000 */
[----:B------:R-:W-:Y:S01]  /*3de0*/  UMOV UR38, 0x0 ;  /* 0x0000000000267882 */ /* 0x000fe20000000000 */
[----:B------:R-:W-:Y:S01]  /*3df0*/  UMOV UR39, 0x8200490 ;  /* 0x0820049000277882 */ /* 0x000fe20000000000 */
[----:B------:R-:W-:Y:S01]  /*3e00*/  UMOV UR36, 0x0 ;  /* 0x0000000000247882 */ /* 0x000fe20000000000 */
[----:B------:R-:W-:Y:S01]  /*3e10*/  UMOV UR37, 0x8200490 ;  /* 0x0820049000257882 */ /* 0x000fe20000000000 */
[----:B------:R-:W-:Y:S01]  /*3e20*/  UMOV UR34, 0x0 ;  /* 0x0000000000227882 */ /* 0x000fe20000000000 */
[----:B------:R-:W-:Y:S01]  /*3e30*/  UMOV UR35, 0x8200490 ;  /* 0x0820049000237882 */ /* 0x000fe20000000000 */
[----:B--2---:R-:W-:-:S15]  /*3e40*/  R2UR UR44, R0 ;  /* 0x00000000002c72ca */ /* 0x004fde00000e0000 */
.L_x_84:
[C---:B------:R-:W-:Y:S02]  /*3e50*/  LEA R0, R8.reuse, UR26, 0x3 ;  /* 0x0000001a08007c11 */ /* 0x040fe4000f8e18ff */
[----:B------:R-:W-:Y:S02]  /*3e60*/  SHF.L.U32 R5, R3, 0x1f, RZ ;  /* 0x0000001f03057819 */ /* 0x000fe400000006ff */
[----:B------:R-:W-:Y:S02]  /*3e70*/  LEA R4, R8, UR26, 0x4 ;  /* 0x0000001a08047c11 */ /* 0x000fe4000f8e20ff */
[----:B------:R-:W1:Y:S02]  /*3e80*/  SYNCS.PHASECHK.TRANS64.TRYWAIT P0, [R0+URZ+0x100], R5 ;  /* 0x00010005000075a7 */ /* 0x000e6400080011ff */
[----:B-1-3--:R-:W-:Y:S05]  /*3e90*/  @!P0 BRA `(.L_x_77) ;  /* 0x0000004c00dc8947 */ /* 0x00afea0003800000 */
.L_x_169:
[----:B-1----:R-:W1:Y:S01]  /*3ea0*/  LDS.128 R4, [R4+0x190] ;  /* 0x0001900004047984 */ /* 0x002e620000000c00 */
[----:B------:R-:W-:Y:S02]  /*3eb0*/  VIADD R0, R0, 0x110 ;  /* 0x0000011000007836 */ /* 0x000fe40000000000 */
[----:B------:R-:W-:Y:S01]  /*3ec0*/  VIADD R8, R8, 0x1 ;  /* 0x0000000108087836 */ /* 0x000fe20000000000 */
[----:B------:R-:W-:Y:S01]  /*3ed0*/  @!PT LDS RZ, [RZ] ;  /* 0x00000000fffff984 */ /* 0x000fe20000000800 */
[----:B------:R-:W-:Y:S01]  /*3ee0*/  @!PT LDS RZ, [RZ] ;  /* 0x00000000fffff984 */ /* 0x000fe20000000800 */
[----:B------:R-:W-:Y:S01]  /*3ef0*/  @!PT LDS RZ, [RZ] ;  /* 0x00000000fffff984 */ /* 0x000fe20000000800 */
[----:B------:R-:W-:Y:S01]  /*3f00*/  @!PT LDS RZ, [RZ] ;  /* 0x00000000fffff984 */ /* 0x000fe20000000800 */
[----:B------:R2:W-:Y:S06]  /*3f10*/  MEMBAR.ALL.CTA ;  /* 0x0000000000007992 */ /* 0x0005ec0000008000 */
[----:B--2---:R-:W2:Y:S01]  /*3f20*/  FENCE.VIEW.ASYNC.S ;  /* 0x00000000000073c6 */ /* 0x004ea20000000000 */
[----:B------:R-:W-:-:S04]  /*3f30*/  PRMT R0, RZ, 0x654, R0 ;  /* 0x00000654ff007816 */ /* 0x000fc80000000000 */
[----:B--2---:R2:W-:Y:S01]  /*3f40*/  SYNCS.ARRIVE.TRANS64.RED.A1T0 RZ, [R0+URZ], RZ ;  /* 0x000000ff00ff79a7 */ /* 0x0045e200081004ff */
[----:B-1----:R-:W-:Y:S01]  /*3f50*/  LOP3.LUT P1, RZ, R6, 0x1, RZ, 0xc0, !PT ;  /* 0x0000000106ff7812 */ /* 0x002fe2000782c0ff */
[----:B--2---:R-:W-:-:S12]  /*3f60*/  BRA.U UP3, `(.L_x_78) ;  /* 0x0000000503087547 */ /* 0x004fd8000b800000 */
[----:B------:R-:W1:Y:S01]  /*3f70*/  LDCU UR4, c[0x0][0x38c] ;  /* 0x00007180ff0477ac */ /* 0x000e620008000800 */
[----:B------:R-:W-:Y:S02]  /*3f80*/  PLOP3.LUT P2, PT, PT, PT, PT, 0x80, 0x8 ;  /* 0x000000000008781c */ /* 0x000fe40003f4f070 */
[----:B------:R-:W-:Y:S01]  /*3f90*/  SHF.L.U32 R5, R9, 0x1f, RZ ;  /* 0x0000001f09057819 */ /* 0x000fe200000006ff */
[----:B------:R-:W-:Y:S02]  /*3fa0*/  ULEA UR31, UR32, UR26, 0x3 ;  /* 0x0000001a201f7291 */ /* 0x000fe4000f8e18ff */
[----:B------:R-:W-:Y:S02]  /*3fb0*/  ULEA UR11, UR32, UR44, 0x6 ;  /* 0x0000002c200b7291 */ /* 0x000fe4000f8e30ff */
[----:B-1----:R-:W-:-:S06]  /*3fc0*/  UISETP.GE.AND UP0, UPT, UR4, 0x1, UPT ;  /* 0x000000010400788c */ /* 0x002fcc000bf06270 */
[----:B------:R-:W-:-:S05]  /*3fd0*/  PLOP3.LUT P0, PT, PT, PT, UP0, 0x80, 0x8 ;  /* 0x000000000008781c */ /* 0x000fca0003f0f008 */
[----:B------:R-:W-:-:S08]  /*3fe0*/  @UP0 ULEA UR4, UR23, UR26, 0x3 ;  /* 0x0000001a17040291 */ /* 0x000fd0000f8e18ff */
[----:B------:R-:W-:-:S04]  /*3ff0*/  @P0 SHF.L.U32 R0, R2, 0x1f, RZ ;  /* 0x0000001f02000819 */ /* 0x000fc800000006ff */
[----:B------:R1:W2:Y:S01]  /*4000*/  @P0 SYNCS.PHASECHK.TRANS64.TRYWAIT P2, [UR4], R0 ;  /* 0x00000000ff0005a7 */ /* 0x0002a20008041104 */
[----:B------:R-:W3:Y:S02]  /*4010*/  SYNCS.PHASECHK.TRANS64.TRYWAIT P0, [UR31+0x140], R5 ;  /* 0x00014005ff0075a7 */ /* 0x000ee4000800111f */
[----:B-123--:R-:W-:Y:S05]  /*4020*/  @!P0 BRA `(.L_x_79) ;  /* 0x0000004c008c8947 */ /* 0x00efea0003800000 */
.L_x_171:
[----:B------:R-:W-:Y:S01]  /*4030*/  UMOV UR27, UR22 ;  /* 0x00000016001b7c82 */ /* 0x000fe20008000000 */
[----:B------:R-:W-:Y:S05]  /*4040*/  BRA.U !UP0, `(.L_x_80) ;  /* 0x0000000108c07547 */ /* 0x000fea000b800000 */
[----:B------:R-:W-:Y:S02]  /*4050*/  UIADD3 UR27, UPT, UPT, UR43, UR22, URZ ;  /* 0x000000162b1b7290 */ /* 0x000fe4000fffe0ff */
[----:B------:R-:W-:Y:S01]  /*4060*/  UPLOP3.LUT UP2, UPT, UPT, UPT, UPT, 0x40, 0x4 ;  /* 0x000000000004789c */ /* 0x000fe20003f4e870 */
[----:B------:R-:W-:Y:S01]  /*4070*/  UMOV UR24, UR33 ;  /* 0x0000002100187c82 */ /* 0x000fe20008000000 */
[----:B------:R-:W-:-:S09]  /*4080*/  UMOV UR10, UR23 ;  /* 0x00000017000a7c82 */ /* 0x000fd20008000000 */
.L_x_83:
[----:B--2---:R-:W-:Y:S01]  /*4090*/  ULEA UR5, UR10, UR26, 0x3 ;  /* 0x0000001a0a057291 */ /* 0x004fe2000f8e18ff */
[----:B---3--:R-:W-:Y:S11]  /*40a0*/  @P2 BRA `(.L_x_81) ;  /* 0x00000000000c2947 */ /* 0x008ff60003800000 */
[----:B-1----:R-:W-:Y:S04]  /*40b0*/  SHF.L.U32 R5, R2, 0x1f, RZ ;  /* 0x0000001f02057819 */ /* 0x002fe800000006ff */
[----:B------:R-:W1:Y:S02]  /*40c0*/  SYNCS.PHASECHK.TRANS64.TRYWAIT P0, [UR5], R5 ;  /* 0x00000005ff0075a7 */ /* 0x000e640008001105 */
[----:B-1----:R-:W-:Y:S05]  /*40d0*/  @!P0 BRA `(.L_x_82) ;  /* 0x0000004c00788947 */ /* 0x002fea0003800000 */
.L_x_81:
[----:B------:R-:W-:Y:S01]  /*40e0*/  UISETP.NE.AND UP0, UPT, UR24, 0x1, UPT ;  /* 0x000000011800788c */ /* 0x000fe2000bf05270 */
[----:B------:R-:W-:Y:S01]  /*40f0*/  PLOP3.LUT P2, PT, PT, PT, PT, 0x80, 0x8 ;  /* 0x000000000008781c */ /* 0x000fe20003f4f070 */
[----:B------:R-:W-:Y:S02]  /*4100*/  UIADD3 UR4, UPT, UPT, UR10, 0x1, URZ ;  /* 0x000000010a047890 */ /* 0x000fe4000fffe0ff */
[----:B------:R-:W-:Y:S02]  /*4110*/  UIADD3 UR25, UPT, UPT, UR5, 0x68, URZ ;  /* 0x0000006805197890 */ /* 0x000fe4000fffe0ff */
[----:B------:R-:W-:Y:S01]  /*4120*/  UISETP.NE.AND UP1, UPT, UR4, 0xd, UPT ;  /* 0x0000000d0400788c */ /* 0x000fe2000bf25270 */
[----:B------:R-:W-:Y:S01]  /*4130*/  PLOP3.LUT P0, PT, PT, PT, UP0, 0x80, 0x8 ;  /* 0x000000000008781c */ /* 0x000fe20003f0f008 */
[----:B------:R-:W-:Y:S02]  /*4140*/  UIADD3 UR22, UPT, UPT, UR22, 0x1, URZ ;  /* 0x0000000116167890 */ /* 0x000fe4000fffe0ff */
[----:B------:R-:W-:Y:S02]  /*4150*/  USEL UR6, URZ, 0x1, UP1 ;  /* 0x00000001ff067887 */ /* 0x000fe40008800000 */
[----:B------:R-:W-:Y:S02]  /*4160*/  USEL UR23, UR4, URZ, UP1 ;  /* 0x000000ff04177287 */ /* 0x000fe40008800000 */
[----:B------:R-:W-:Y:S02]  /*4170*/  UIADD3 UR24, UPT, UPT, UR24, -0x1, URZ ;  /* 0xffffffff18187890 */ /* 0x000fe4000fffe0ff */
[----:B------:R-:W-:Y:S01]  /*4180*/  @UP0 ULEA UR4, UR23, UR26, 0x3 ;  /* 0x0000001a17040291 */ /* 0x000fe2000f8e18ff */
[----:B------:R-:W-:Y:S01]  /*4190*/  LOP3.LUT R2, R2, UR6, RZ, 0x3c, !PT ;  /* 0x0000000602027c12 */ /* 0x000fe2000f8e3cff */
[----:B------:R-:W-:Y:S02]  /*41a0*/  ULEA UR6, UR10, UR30, 0x9 ;  /* 0x0000001e0a067291 */ /* 0x000fe4000f8e48ff */
[----:B------:R-:W-:Y:S01]  /*41b0*/  UISETP.NE.AND UP0, UPT, UR22, UR27, UPT ;  /* 0x0000001b1600728c */ /* 0x000fe2000bf05270 */
[----:B-1----:R-:W-:Y:S01]  /*41c0*/  @P0 SHF.L.U32 R0, R2, 0x1f, RZ ;  /* 0x0000001f02000819 */ /* 0x002fe200000006ff */
[----:B------:R-:W-:Y:S02]  /*41d0*/  UIADD3 UR20, UPT, UPT, UR6, 0x2, URZ ;  /* 0x0000000206147890 */ /* 0x000fe4000fffe0ff */
[----:B------:R-:W-:Y:S01]  /*41e0*/  UIADD3 UR16, UPT, UPT, UR6, 0x4, URZ ;  /* 0x0000000406107890 */ /* 0x000fe2000fffe0ff */
[----:B------:R2:W3:Y:S01]  /*41f0*/  @P0 SYNCS.PHASECHK.TRANS64.TRYWAIT P2, [UR4], R0 ;  /* 0x00000000ff0005a7 */ /* 0x0004e20008041104 */
[----:B------:R-:W-:Y:S02]  /*4200*/  ULEA UR4, UR10, UR29, 0x9 ;  /* 0x0000001d0a047291 */ /* 0x000fe4000f8e48ff */
[----:B------:R-:W-:Y:S02]  /*4210*/  UIADD3 UR12, UPT, UPT, UR6, 0x6, URZ ;  /* 0x00000006060c7890 */ /* 0x000fe4000fffe0ff */
[----:B------:R-:W-:Y:S02]  /*4220*/  UIADD3 UR18, UPT, UPT, UR4, 0x2, URZ ;  /* 0x0000000204127890 */ /* 0x000fe4000fffe0ff */
[----:B------:R-:W-:Y:S02]  /*4230*/  UIADD3 UR14, UPT, UPT, UR4, 0x4, URZ ;  /* 0x00000004040e7890 */ /* 0x000fe4000fffe0ff */
[----:B------:R-:W-:Y:S01]  /*4240*/  UIADD3 UR8, UPT, UPT, UR4, 0x6, URZ ;  /* 0x0000000604087890 */ /* 0x000fe2000fffe0ff */
[----:B------:R-:W-:Y:S01]  /*4250*/  UMOV UR7, 0x40004040 ;  /* 0x4000404000077882 */ /* 0x000fe20000000000 */
[----:B------:R-:W-:Y:S01]  /*4260*/  UMOV UR5, 0x40004040 ;  /* 0x4000404000057882 */ /* 0x000fe20000000000 */
[----:B------:R-:W-:Y:S01]  /*4270*/  UMOV UR21, 0x40004040 ;  /* 0x4000404000157882 */ /* 0x000fe20000000000 */
[----:B------:R2:W-:Y:S01]  /*4280*/  UTCQMMA.2CTA gdesc[UR4], gdesc[UR6], tmem[UR11], tmem[UR40], idesc[UR41], UP2 ;  /* 0x00ff2806040075ea */ /* 0x0005e2000920030b */
[----:B------:R-:W-:Y:S01]  /*4290*/  UPLOP3.LUT UP2, UPT, UPT, UPT, UPT, 0x80, 0x8 ;  /* 0x000000000008789c */ /* 0x000fe20003f4f070 */
[----:B------:R-:W-:Y:S01]  /*42a0*/  UMOV UR19, 0x40004040 ;  /* 0x4000404000137882 */ /* 0x000fe20000000000 */
[----:B------:R-:W-:Y:S01]  /*42b0*/  UMOV UR17, 0x40004040 ;  /* 0x4000404000117882 */ /* 0x000fe20000000000 */
[----:B------:R2:W-:Y:S01]  /*42c0*/  UTCQMMA.2CTA gdesc[UR18], gdesc[UR20], tmem[UR11], tmem[UR38], idesc[UR39], UPT ;  /* 0x00ff2614120075ea */ /* 0x0005e2000ba0030b */
[----:B------:R-:W-:Y:S01]  /*42d0*/  UMOV UR15, 0x40004040 ;  /* 0x40004040000f7882 */ /* 0x000fe20000000000 */
[----:B------:R-:W-:Y:S01]  /*42e0*/  UMOV UR13, 0x40004040 ;  /* 0x40004040000d7882 */ /* 0x000fe20000000000 */
[----:B------:R-:W-:Y:S01]  /*42f0*/  UMOV UR9, 0x40004040 ;  /* 0x4000404000097882 */ /* 0x000fe20000000000 */
[----:B------:R2:W-:Y:S01]  /*4300*/  UTCQMMA.2CTA gdesc[UR14], gdesc[UR16], tmem[UR11], tmem[UR36], idesc[UR37], UPT ;  /* 0x00ff24100e0075ea */ /* 0x0005e2000ba0030b */
[----:B------:R2:W-:Y:S01]  /*4310*/  UTCQMMA.2CTA gdesc[UR8], gdesc[UR12], tmem[UR11], tmem[UR34], idesc[UR35], UPT ;  /* 0x00ff220c080075ea */ /* 0x0005e2000ba0030b */
[----:B------:R2:W-:Y:S01]  /*4320*/  UTCBAR.2CTA.MULTICAST [UR25], URZ, UR28 ;  /* 0x000000ff190073e9 */ /* 0x0005e2000820081c */
[----:B------:R-:W-:Y:S01]  /*4330*/  UMOV UR10, UR23 ;  /* 0x00000017000a7c82 */ /* 0x000fe20008000000 */
[----:B------:R-:W-:Y:S05]  /*4340*/  BRA.U UP0, `(.L_x_83) ;  /* 0xfffffffd00507547 */ /* 0x000fea000b83ffff */
.L_x_80:
[----:B--2---:R-:W-:Y:S01]  /*4350*/  UIADD3 UR4, UPT, UPT, UR31, 0x120, URZ ;  /* 0x000001201f047890 */ /* 0x004fe2000fffe0ff */
[----:B------:R-:W-:-:S08]  /*4360*/  UMOV UR22, UR27 ;  /* 0x0000001b00167c82 */ /* 0x000fd00008000000 */
[----:B------:R2:W-:Y:S01]  /*4370*/  UTCBAR.2CTA.MULTICAST [UR4], URZ, UR42 ;  /* 0x000000ff040073e9 */ /* 0x0005e2000820082a */
[----:B------:R-:W-:Y:S02]  /*4380*/  NOP ;  /* 0x0000000000007918 */ /* 0x000fe40000000000 */
.L_x_78:
[----:B--2---:R-:W-:Y:S01]  /*4390*/  UIADD3 UR4, UPT, UPT, UR32, 0x1, URZ ;  /* 0x0000000120047890 */ /* 0x004fe2000fffe0ff */
[----:B------:R-:W-:-:S03]  /*43a0*/  ISETP.NE.AND P0, PT, R8, 0x2, PT ;  /* 0x000000020800780c */ /* 0x000fc60003f05270 */
[----:B------:R-:W-:Y:S01]  /*43b0*/  UISETP.NE.AND UP0, UPT, UR4, 0x4, UPT ;  /* 0x000000040400788c */ /* 0x000fe2000bf05270 */
[----:B-1----:R-:W-:Y:S02]  /*43c0*/  SEL R0, RZ, 0x1, P0 ;  /* 0x00000001ff007807 */ /* 0x002fe40000000000 */
[----:B------:R-:W-:Y:S01]  /*43d0*/  SEL R8, R8, RZ, P0 ;  /* 0x000000ff08087207 */ /* 0x000fe20000000000 */
[----:B------:R-:W-:Y:S01]  /*43e0*/  USEL UR5, URZ, 0x1, UP0 ;  /* 0x00000001ff057887 */ /* 0x000fe20008000000 */
[----:B------:R-:W-:Y:S01]  /*43f0*/  LOP3.LUT R3, R3, R0, RZ, 0x3c, !PT ;  /* 0x0000000003037212 */ /* 0x000fe200078e3cff */
[----:B------:R-:W-:-:S04]  /*4400*/  USEL UR32, UR4, URZ, UP0 ;  /* 0x000000ff04207287 */ /* 0x000fc80008000000 */
[----:B------:R-:W-:Y:S01]  /*4410*/  LOP3.LUT R9, R9, UR5, RZ, 0x3c, !PT ;  /* 0x0000000509097c12 */ /* 0x000fe2000f8e3cff */
[----:B------:R-:W-:Y:S07]  /*4420*/  @P1 BRA `(.L_x_84) ;  /* 0xfffffff800881947 */ /* 0x000fee000383ffff */
[----:B------:R-:W1:Y:S01]  /*4430*/  S2UR UR8, SR_CgaCtaId ;  /* 0x00000000000879c3 */ /* 0x000e620000008800 */
[----:B------:R-:W-:Y:S01]  /*4440*/  ELECT P0, URZ, PT ;  /* 0x0000000000ff782f */ /* 0x000fe20003800000 */
[----:B------:R-:W-:Y:S01]  /*4450*/  HFMA2 R0, -RZ, RZ, 0, 5.9604644775390625e-08 ;  /* 0x00000001ff007431 */ /* 0x000fe200000001ff */
[----:B------:R-:W-:-:S05]  /*4460*/  UMOV UR4, 0x40 ;  /* 0x0000004000047882 */ /* 0x000fca0000000000 */
[----:B------:R-:W-:Y:S01]  /*4470*/  UVIRTCOUNT.DEALLOC.SMPOOL 0x80 ;  /* 0x000000800000784c */ /* 0x000fe20000000000 */
[----:B------:R-:W-:Y:S02]  /*4480*/  UISETP.NE.AND UP1, UPT, UR47, URZ, UPT ;  /* 0x000000ff2f00728c */ /* 0x000fe4000bf25270 */
[----:B-1----:R-:W-:-:S09]  /*4490*/  ULEA UR8, UR8, UR4, 0x18 ;  /* 0x0000000408087291 */ /* 0x002fd2000f8ec0ff */
[----:B------:R1:W-:Y:S01]  /*44a0*/  @P0 STS.U8 [UR8+0x1c], R0 ;  /* 0x00001c00ff000988 */ /* 0x0003e20008000008 */
[----:B------:R-:W-:Y:S05]  /*44b0*/  BRA.U UP1, `(.L_x_85) ;  /* 0x0000000101a07547 */ /* 0x000fea000b800000 */
[----:B------:R-:W-:Y:S01]  /*44c0*/  UIADD3 UR7, UPT, UPT, UR26, 0x140, URZ ;  /* 0x000001401a077890 */ /* 0x000fe2000fffe0ff */
[----:B------:R-:W-:-:S03]  /*44d0*/  SHF.L.U32 R3, R9, 0x1f, RZ ;  /* 0x0000001f09037819 */ /* 0x000fc600000006ff */
[----:B------:R-:W-:-:S09]  /*44e0*/  ULEA UR4, UR32, UR7, 0x3 ;  /* 0x0000000720047291 */ /* 0x000fd2000f8e18ff */
[----:B------:R-:W2:Y:S02]  /*44f0*/  SYNCS.PHASECHK.TRANS64.TRYWAIT P0, [UR4], R3 ;  /* 0x00000003ff0075a7 */ /* 0x000ea40008001104 */
[----:B--2---:R-:W-:Y:S05]  /*4500*/  @!P0 BRA `(.L_x_86) ;  /* 0x0000004800848947 */ /* 0x004fea0003800000 */
.L_x_174:
        /* <DEDUP_REMOVED lines=9> */
.L_x_176:
        /* <DEDUP_REMOVED lines=9> */
.L_x_178:
[----:B------:R-:W-:-:S04]  /*4630*/  UIADD3 UR4, UPT, UPT, UR4, 0x1, URZ ;  /* 0x0000000104047890 */ /* 0x000fc8000fffe0ff */
[----:B------:R-:W-:-:S04]  /*4640*/  UISETP.NE.AND UP0, UPT, UR4, 0x4, UPT ;  /* 0x000000040400788c */ /* 0x000fc8000bf05270 */
[----:B------:R-:W-:Y:S02]  /*4650*/  USEL UR5, URZ, 0x1, UP0 ;  /* 0x00000001ff057887 */ /* 0x000fe40008000000 */
[----:B------:R-:W-:-:S04]  /*4660*/  USEL UR4, UR4, URZ, UP0 ;  /* 0x000000ff04047287 */ /* 0x000fc80008000000 */
[----:B------:R-:W-:Y:S01]  /*4670*/  ULEA UR4, UR4, UR7, 0x3 ;  /* 0x0000000704047291 */ /* 0x000fe2000f8e18ff */
[----:B-1----:R-:W-:-:S04]  /*4680*/  LOP3.LUT R3, R2, UR5, RZ, 0x3c, !PT ;  /* 0x0000000502037c12 */ /* 0x002fc8000f8e3cff */
[----:B------:R-:W-:Y:S01]  /*4690*/  SHF.L.U32 R3, R3, 0x1f, RZ ;  /* 0x0000001f03037819 */ /* 0x000fe200000006ff */
[----:B------:R-:W-:-:S04]  /*46a0*/  IMAD.U32 R0, RZ, RZ, UR4 ;  /* 0x00000004ff007e24 */ /* 0x000fc8000f8e00ff */
[----:B------:R1:W2:Y:S03]  /*46b0*/  SYNCS.PHASECHK.TRANS64.TRYWAIT P0, [R0+URZ], R3 ;  /* 0x00000003000075a7 */ /* 0x0002a600080011ff */
[----:B--2---:R-:W-:Y:S05]  /*46c0*/  @!P0 NANOSLEEP.SYNCS 0x989680 ;  /* 0x009896800000895d */ /* 0x004fea0003900000 */
[----:B------:R-:W2:Y:S02]  /*46d0*/  @!P0 SYNCS.PHASECHK.TRANS64 P0, [R0+URZ], R3 ;  /* 0x00000003000085a7 */ /* 0x000ea400080010ff */
[----:B--2---:R-:W-:Y:S05]  /*46e0*/  @P0 BRA `(.L_x_89) ;  /* 0x0000000000200947 */ /* 0x004fea0003800000 */
.L_x_90:
[----:B--2---:R2:W4:Y:S02]  /*46f0*/  SYNCS.PHASECHK.TRANS64.TRYWAIT P0, [R0+URZ], R3 ;  /* 0x00000003000075a7 */ /* 0x00452400080011ff */
[----:B----4-:R-:W-:Y:S05]  /*4700*/  @!P0 NANOSLEEP.SYNCS 0x989680 ;  /* 0x009896800000895d */ /* 0x010fea0003900000 */
[----:B------:R-:W4:Y:S02]  /*4710*/  @!P0 SYNCS.PHASECHK.TRANS64 P0, [R0+URZ], R3 ;  /* 0x00000003000085a7 */ /* 0x000f2400080010ff */
[----:B----4-:R-:W-:Y:S05]  /*4720*/  @!P0 BRA `(.L_x_90) ;  /* 0xfffffffc00f08947 */ /* 0x010fea000383ffff */
[----:B------:R-:W-:Y:S05]  /*4730*/  BRA `(.L_x_89) ;  /* 0x00000000000c7947 */ /* 0x000fea0003800000 */
.L_x_85:
[----:B------:R-:W-:-:S04]  /*4740*/  UIADD3 UR4, UPT, UPT, UR26, 0x180, URZ ;  /* 0x000001801a047890 */ /* 0x000fc8000fffe0ff */
[----:B------:R-:W-:-:S09]  /*4750*/  UPRMT UR4, UR48, 0x654, UR4 ;  /* 0x0000065430047896 */ /* 0x000fd20008000004 */
[----:B------:R-:W-:Y:S03]  /*4760*/  SYNCS.ARRIVE.TRANS64.RED.A1T0 RZ, [UR4], RZ ;  /* 0x000000ffffff79a7 */ /* 0x000fe60008100404 */
.L_x_89:
[----:B-12---:R-:W-:Y:S01]  /*4770*/  SHF.L.U32 R3, RZ, 0x1f, RZ ;  /* 0x0000001fff037819 */ /* 0x006fe200000006ff */
[----:B------:R-:W-:Y:S01]  /*4780*/  UIADD3 UR4, UPT, UPT, UR26, 0x180, URZ ;  /* 0x000001801a047890 */ /* 0x000fe2000fffe0ff */
[----:B------:R-:W-:Y:S02]  /*4790*/  PLOP3.LUT P0, PT, PT, PT, UP1, 0x80, 0x8 ;  /* 0x000000000008781c */ /* 0x000fe40003f0f018 */
[----:B------:R-:W1:Y:S02]  /*47a0*/  SYNCS.PHASECHK.TRANS64.TRYWAIT P1, [UR26+0x180], R3 ;  /* 0x00018003ff0075a7 */ /* 0x000e64000802111a */
[----:B-1----:R-:W-:Y:S09]  /*47b0*/  @!P1 BRA `(.L_x_91) ;  /* 0x0000004800209947 */ /* 0x002ff20003800000 */
.L_x_180:
[----:B------:R-:W-:Y:S01]  /*47c0*/  @!UP1 UPRMT UR4, UR48, 0x654, UR4 ;  /* 0x0000065430049896 */ /* 0x000fe20008000004 */
[----:B------:R-:W-:Y:S01]  /*47d0*/  UMOV UR5, 0xffff ;  /* 0x0000ffff00057882 */ /* 0x000fe20000000000 */
[----:B------:R-:W-:-:S07]  /*47e0*/  UMOV UR6, 0x1 ;  /* 0x0000000100067882 */ /* 0x000fce0000000000 */
[----:B------:R-:W-:Y:S01]  /*47f0*/  @!P0 SYNCS.ARRIVE.TRANS64.RED.A1T0 RZ, [UR4], RZ ;  /* 0x000000ffffff89a7 */ /* 0x000fe20008100404 */
[----:B------:R-:W-:Y:S01]  /*4800*/  NOP ;  /* 0x0000000000007918 */ /* 0x000fe20000000000 */
[----:B-1----:R-:W1:Y:S01]  /*4810*/  LDS R0, [UR8+0x14] ;  /* 0x00001408ff007984 */ /* 0x002e620008000800 */
[----:B------:R-:W-:-:S04]  /*4820*/  ULOP3.LUT UR4, UR44, 0xffff, URZ, 0xc0, !UPT ;  /* 0x0000ffff2c047892 */ /* 0x000fc8000f8ec0ff */
[----:B------:R-:W-:-:S04]  /*4830*/  USHF.R.U32.HI UR4, URZ, 0x5, UR4 ;  /* 0x00000005ff047899 */ /* 0x000fc80008011604 */
[----:B------:R-:W-:Y:S02]  /*4840*/  USHF.L.U32 UR5, UR5, UR4, URZ ;  /* 0x0000000405057299 */ /* 0x000fe400080006ff */
[----:B------:R-:W-:-:S04]  /*4850*/  USHF.L.U32 UR4, UR6, UR4, URZ ;  /* 0x0000000406047299 */ /* 0x000fc800080006ff */
[----:B-1----:R-:W-:-:S04]  /*4860*/  LOP3.LUT R0, R0, UR5, RZ, 0xc0, !PT ;  /* 0x0000000500007c12 */ /* 0x002fc8000f8ec0ff */
[----:B------:R-:W-:-:S13]  /*4870*/  ISETP.NE.AND P0, PT, R0, UR5, PT ;  /* 0x0000000500007c0c */ /* 0x000fda000bf05270 */
[----:B------:R-:W-:Y:S05]  /*4880*/  @P0 BRA `(.L_x_92) ;  /* 0x0000000000580947 */ /* 0x000fea0003800000 */
[----:B------:R-:W1:Y:S02]  /*4890*/  LDS R0, [UR8+0x18] ;  /* 0x00001808ff007984 */ /* 0x000e640008000800 */
[----:B-1----:R-:W-:-:S04]  /*48a0*/  LOP3.LUT R0, R0, UR4, RZ, 0xc0, !PT ;  /* 0x0000000400007c12 */ /* 0x002fc8000f8ec0ff */
[----:B------:R-:W-:-:S13]  /*48b0*/  ISETP.NE.AND P0, PT, R0, UR4, PT ;  /* 0x0000000400007c0c */ /* 0x000fda000bf05270 */
[----:B------:R-:W-:Y:S05]  /*48c0*/  @P0 BRA `(.L_x_93) ;  /* 0x00000000003c0947 */ /* 0x000fea0003800000 */
[----:B------:R-:W1:Y:S01]  /*48d0*/  S2R R2, SR_LANEID ;  /* 0x0000000000027919 */ /* 0x000e620000000000 */
[----:B------:R-:W-:Y:S01]  /*48e0*/  ULOP3.LUT UR5, URZ, UR5, URZ, 0x33, !UPT ;  /* 0x00000005ff057292 */ /* 0x000fe2000f8e33ff */
[----:B------:R-:W-:Y:S01]  /*48f0*/  LOP3.LUT R4, RZ, UR4, RZ, 0x33, !PT ;  /* 0x00000004ff047c12 */ /* 0x000fe2000f8e33ff */
[----:B------:R-:W-:Y:S02]  /*4900*/  VOTEU.ANY UR4, UPT, PT ;  /* 0x0000000000047886 */ /* 0x000fe400038e0100 */
[----:B------:R-:W-:Y:S01]  /*4910*/  UFLO.U32 UR4, UR4 ;  /* 0x00000004000472bd */ /* 0x000fe200080e0000 */
[----:B------:R-:W2:Y:S01]  /*4920*/  REDUX UR6, R4 ;  /* 0x00000000040673c4 */ /* 0x000ea20000000000 */
[----:B------:R-:W-:-:S06]  /*4930*/  IMAD.U32 R0, RZ, RZ, UR5 ;  /* 0x00000005ff007e24 */ /* 0x000fcc000f8e00ff */
[----:B------:R4:W-:Y:S01]  /*4940*/  UTCATOMSWS.AND URZ, UR5 ;  /* 0x0000000500ff79e3 */ /* 0x0009e20008000000 */
[----:B------:R-:W3:Y:S01]  /*4950*/  REDUX UR7, R0 ;  /* 0x00000000000773c4 */ /* 0x000ee20000000000 */
[----:B-1----:R-:W-:Y:S01]  /*4960*/  ISETP.EQ.U32.AND P0, PT, R2, UR4, PT ;  /* 0x0000000402007c0c */ /* 0x002fe2000bf02070 */
[----:B--2---:R-:W-:Y:S01]  /*4970*/  IMAD.U32 R2, RZ, RZ, UR6 ;  /* 0x00000006ff027e24 */ /* 0x004fe2000f8e00ff */
[----:B---3--:R-:W-:-:S11]  /*4980*/  MOV R3, UR7 ;  /* 0x0000000700037c02 */ /* 0x008fd60008000f00 */
[----:B------:R4:W-:Y:S04]  /*4990*/  @P0 ATOMS.AND RZ, [UR8+0x14], R3 ;  /* 0x00001403ffff098c */ /* 0x0009e8000a800008 */
[----:B------:R4:W-:Y:S01]  /*49a0*/  @P0 ATOMS.AND RZ, [UR8+0x18], R2 ;  /* 0x00001802ffff098c */ /* 0x0009e2000a800008 */
[----:B------:R-:W-:Y:S05]  /*49b0*/  BRA `(.L_x_94) ;  /* 0x0000000000147947 */ /* 0x000fea0003800000 */
.L_x_93:
[----:B------:R-:W-:Y:S02]  /*49c0*/  MOV R2, 0x49e0 ;  /* 0x000049e000027802 */ /* 0x000fe40000000f00 */
[----:B---3-5:R-:W-:Y:S05]  /*49d0*/  CALL.REL.NOINC `($__internal_0_$__cuda_sm10x_tcgen05_guardrail_trap_col_being_dealloced_not_returned_by_alloc) ;  /* 0x0000004800747944 */ /* 0x028fea0003c00000 */
[----:B------:R-:W-:Y:S05]  /*49e0*/  BRA `(.L_x_94) ;  /* 0x0000000000087947 */ /* 0x000fea0003800000 */
.L_x_92:
[----:B------:R-:W-:Y:S02]  /*49f0*/  MOV R2, 0x4a10 ;  /* 0x00004a1000027802 */ /* 0x000fe40000000f00 */
[----:B---3-5:R-:W-:Y:S05]  /*4a00*/  CALL.REL.NOINC `($__internal_2_$__cuda_sm10x_tcgen05_guardrail_trap_unallocated_columns_being_dealloced) ;  /* 0x0000004800807944 */ /* 0x028fea0003c00000 */
.L_x_94:
[----:B------:R-:W-:Y:S01]  /*4a10*/  NOP ;  /* 0x0000000000007918 */ /* 0x000fe20000000000 */
[----:B----4-:R-:W-:Y:S05]  /*4a20*/  EXIT ;  /* 0x000000000000794d */ /* 0x010fea0003800000 */
.L_x_65:
[----:B------:R-:W-:-:S09]  /*4a30*/  UISETP.NE.OR UP0, UPT, UR23, 0x3, !UP4 ;  /* 0x000000031700788c */ /* 0x000fd2000e705670 */
[----:B------:R-:W-:Y:S05]  /*4a40*/  BRA.U UP0, `(.L_x_95) ;  /* 0x0000000d00b47547 */ /* 0x000fea000b800000 */
[----:B------:R-:W2:Y:S01]  /*4a50*/  LDCU UR31, c[0x0][0x370] ;  /* 0x00006e00ff1f77ac */ /* 0x000ea20008000800 */
[----:B------:R-:W3:Y:S01]  /*4a60*/  LDC.64 R16, c[0x0][0x348] ;  /* 0x0000d200ff107b82 */ /* 0x000ee20000000a00 */
[----:B------:R-:W-:Y:S02]  /*4a70*/  HFMA2 R13, -RZ, RZ, 0, 0 ;  /* 0x00000000ff0d7431 */ /* 0x000fe400000001ff */
[----:B------:R-:W-:Y:S01]  /*4a80*/  IMAD.MOV.U32 R15, RZ, RZ, 0x1 ;  /* 0x00000001ff0f7424 */ /* 0x000fe200078e00ff */
[----:B------:R-:W2:Y:S01]  /*4a90*/  LDCU.128 UR32, c[0x0][0xb10] ;  /* 0x00016200ff2077ac */ /* 0x000ea20008000c00 */
[----:B------:R-:W-:Y:S01]  /*4aa0*/  IMAD.MOV.U32 R14, RZ, RZ, RZ ;  /* 0x000000ffff0e7224 */ /* 0x000fe200078e00ff */
[----:B------:R-:W-:Y:S01]  /*4ab0*/  MOV R7, 0x1000 ;  /* 0x0000100000077802 */ /* 0x000fe20000000f00 */
[----:B------:R-:W4:Y:S01]  /*4ac0*/  LDCU UR30, c[0x0][0x374] ;  /* 0x00006e80ff1e77ac */ /* 0x000f220008000800 */
[----:B------:R-:W1:Y:S01]  /*4ad0*/  LDC.64 R2, c[0x0][0x888] ;  /* 0x00022200ff027b82 */ /* 0x000e620000000a00 */
[----:B------:R-:W4:Y:S01]  /*4ae0*/  LDCU UR15, c[0x0][0xb0c] ;  /* 0x00016180ff0f77ac */ /* 0x000f220008000800 */
[----:B------:R-:W3:Y:S06]  /*4af0*/  LDCU UR40, c[0x0][0xb20] ;  /* 0x00016400ff2877ac */ /* 0x000eec0008000800 */
[----:B------:R-:W1:Y:S01]  /*4b00*/  LDC.64 R4, c[0x0][0x890] ;  /* 0x00022400ff047b82 */ /* 0x000e620000000a00 */
[----:B------:R-:W3:Y:S01]  /*4b10*/  LDCU UR4, c[0x0][0xb30] ;  /* 0x00016600ff0477ac */ /* 0x000ee20008000800 */
[----:B------:R-:W-:Y:S01]  /*4b20*/  UMOV UR21, 0x400 ;  /* 0x0000040000157882 */ /* 0x000fe20000000000 */
[----:B--2---:R-:W-:-:S02]  /*4b30*/  UIMAD.WIDE.U32 UR6, UR31, UR32, URZ ;  /* 0x000000201f0672a5 */ /* 0x004fc4000f8e00ff */
[----:B----4-:R-:W-:Y:S02]  /*4b40*/  UIMAD.WIDE.U32 UR8, UR30, UR35, URZ ;  /* 0x000000231e0872a5 */ /* 0x010fe4000f8e00ff */
[----:B------:R-:W-:Y:S02]  /*4b50*/  ULEA UR21, UR46, UR21, 0x18 ;  /* 0x000000152e157291 */ /* 0x000fe4000f8ec0ff */
[----:B------:R-:W-:Y:S02]  /*4b60*/  UPLOP3.LUT UP3, UPT, UPT, UPT, UPT, 0x40, 0x4 ;  /* 0x000000000004789c */ /* 0x000fe40003f6e870 */
[----:B------:R-:W-:Y:S01]  /*4b70*/  UIADD3 UR37, UPT, UPT, UR21, 0xd8, URZ ;  /* 0x000000d815257890 */ /* 0x000fe2000fffe0ff */
[----:B------:R-:W-:Y:S01]  /*4b80*/  UMOV UR6, UR7 ;  /* 0x0000000700067c82 */ /* 0x000fe20008000000 */
[----:B------:R-:W-:Y:S01]  /*4b90*/  UMOV UR38, UR9 ;  /* 0x0000000900267c82 */ /* 0x000fe20008000000 */
[----:B------:R-:W-:Y:S02]  /*4ba0*/  UISETP.GE.AND UP0, UPT, UR42, 0x1, UPT ;  /* 0x000000012a00788c */ /* 0x000fe4000bf06270 */
[----:B------:R-:W-:Y:S01]  /*4bb0*/  UISETP.NE.AND UP4, UPT, UR42, 0x1, UPT ;  /* 0x000000012a00788c */ /* 0x000fe2000bf85270 */
[----:B------:R-:W2:Y:S01]  /*4bc0*/  LDCU.64 UR22, c[0x0][0xb28] ;  /* 0x00016500ff1677ac */ /* 0x000ea20008000a00 */
[----:B------:R-:W-:-:S02]  /*4bd0*/  UISETP.NE.AND UP6, UPT, UR15, 0x1, UPT ;  /* 0x000000010f00788c */ /* 0x000fc4000bfc5270 */
[----:B------:R-:W-:Y:S02]  /*4be0*/  UISETP.NE.AND UP5, UPT, UR34, 0x1, UPT ;  /* 0x000000012200788c */ /* 0x000fe4000bfa5270 */
[----:B------:R-:W-:Y:S02]  /*4bf0*/  UIADD3 UR25, UPT, UPT, UR21, 0xd0, URZ ;  /* 0x000000d015197890 */ /* 0x000fe4000fffe0ff */
[----:B------:R-:W-:Y:S02]  /*4c00*/  UPRMT UR37, UR46, 0x654, UR37 ;  /* 0x000006542e257896 */ /* 0x000fe40008000025 */
[----:B------:R-:W-:Y:S02]  /*4c10*/  USHF.R.U32.HI UR39, URZ, UR33, UR6 ;  /* 0x00000021ff277299 */ /* 0x000fe40008011606 */
[----:B---3--:R-:W-:Y:S02]  /*4c20*/  USHF.R.U32.HI UR38, URZ, UR40, UR38 ;  /* 0x00000028ff267299 */ /* 0x008fe40008011626 */
[----:B------:R-:W-:-:S11]  /*4c30*/  UISETP.NE.AND UP2, UPT, UR4, 0x1, UPT ;  /* 0x000000010400788c */ /* 0x000fd6000bf45270 */
.L_x_104:
[C---:B------:R-:W-:Y:S02]  /*4c40*/  LEA R12, R14.reuse, UR21, 0x3 ;  /* 0x000000150e0c7c11 */ /* 0x040fe4000f8e18ff */
[----:B------:R-:W-:Y:S02]  /*4c50*/  SHF.L.U32 R9, R13, 0x1f, RZ ;  /* 0x0000001f0d097819 */ /* 0x000fe400000006ff */
[----:B------:R-:W-:Y:S02]  /*4c60*/  LEA R10, R14, UR21, 0x4 ;  /* 0x000000150e0a7c11 */ /* 0x000fe4000f8e20ff */
[----:B---3--:R-:W3:Y:S02]  /*4c70*/  SYNCS.PHASECHK.TRANS64.TRYWAIT P0, [R12+URZ+0x100], R9 ;  /* 0x000100090c0075a7 */ /* 0x008ee400080011ff */
[----:B---3--:R-:W-:Y:S05]  /*4c80*/  @!P0 BRA `(.L_x_96) ;  /* 0x0000004400048947 */ /* 0x008fea0003800000 */
.L_x_181:
[----:B---3--:R-:W3:Y:S01]  /*4c90*/  LDS.128 R8, [R10+0x190] ;  /* 0x000190000a087984 */ /* 0x008ee20000000c00 */
[----:B------:R-:W-:Y:S01]  /*4ca0*/  UISETP.GE.AND UP0, UPT, UR42, 0x1, UPT ;  /* 0x000000012a00788c */ /* 0x000fe2000bf06270 */
[----:B------:R-:W-:Y:S01]  /*4cb0*/  @!PT LDS RZ, [RZ] ;  /* 0x00000000fffff984 */ /* 0x000fe20000000800 */
[----:B------:R-:W-:Y:S01]  /*4cc0*/  @!PT LDS RZ, [RZ] ;  /* 0x00000000fffff984 */ /* 0x000fe20000000800 */
[----:B------:R-:W-:Y:S01]  /*4cd0*/  @!PT LDS RZ, [RZ] ;  /* 0x00000000fffff984 */ /* 0x000fe20000000800 */
[----:B------:R-:W-:Y:S01]  /*4ce0*/  @!PT LDS RZ, [RZ] ;  /* 0x00000000fffff984 */ /* 0x000fe20000000800 */
[----:B------:R4:W-:Y:S06]  /*4cf0*/  MEMBAR.ALL.CTA ;  /* 0x0000000000007992 */ /* 0x0009ec0000008000 */
[----:B----4-:R-:W4:Y:S01]  /*4d00*/  FENCE.VIEW.ASYNC.S ;  /* 0x00000000000073c6 */ /* 0x010f220000000000 */
[----:B---3--:R-:W-:Y:S11]  /*4d10*/  LOP3.LUT P0, RZ, R10, 0x1, RZ, 0xc0, !PT ;  /* 0x000000010aff7812 */ /* 0x008ff6000780c0ff */
[----:B------:R-:W-:Y:S02]  /*4d20*/  @!UPT UIADD3 URZ, UPT, UPT, URZ, URZ, URZ ;  /* 0x000000fffffff290 */ /* 0x000fe4000fffe0ff */
[----:B----4-:R-:W-:Y:S01]  /*4d30*/  VOTEU.ANY UP1, P0 ;  /* 0x0000000000ff7886 */ /* 0x010fe20000020100 */
[----:B------:R-:W-:Y:S11]  /*4d40*/  PLOP3.LUT P0, PT, PT, PT, UP1, 0x80, 0x8 ;  /* 0x000000000008781c */ /* 0x000ff60003f0f018 */
[----:B------:R-:W-:Y:S02]  /*4d50*/  @!UPT UIADD3 URZ, UPT, UPT, URZ, URZ, URZ ;  /* 0x000000fffffff290 */ /* 0x000fe4000fffe0ff */
[----:B------:R-:W-:Y:S02]  /*4d60*/  @P0 SHF.R.U32.HI R0, RZ, 0x10, R9 ;  /* 0x00000010ff000819 */ /* 0x000fe40000011609 */
[----:B------:R-:W-:Y:S02]  /*4d70*/  @P0 MOV R6, R8 ;  /* 0x0000000800060202 */ /* 0x000fe40000000f00 */
[----:B------:R-:W-:Y:S01]  /*4d80*/  @P0 R2UR UR4, R0 ;  /* 0x00000000000402ca */ /* 0x000fe200000e0000 */
[----:B------:R-:W-:Y:S01]  /*4d90*/  VIADD R0, R12, 0x110 ;  /* 0x000001100c007836 */ /* 0x000fe20000000000 */
[----:B------:R-:W-:Y:S02]  /*4da0*/  @P0 LOP3.LUT R8, R9, 0xffff, RZ, 0xc0, !PT ;  /* 0x0000ffff09080812 */ /* 0x000fe400078ec0ff */
[----:B------:R-:W-:Y:S02]  /*4db0*/  @P0 R2UR UR6, R6 ;  /* 0x00000000060602ca */ /* 0x000fe400000e0000 */
[----:B------:R-:W-:Y:S02]  /*4dc0*/  PRMT R0, RZ, 0x654, R0 ;  /* 0x00000654ff007816 */ /* 0x000fe40000000000 */
[----:B------:R-:W-:Y:S02]  /*4dd0*/  @P0 R2UR UR5, R8 ;  /* 0x00000000080502ca */ /* 0x000fe400000e0000 */
[----:B------:R3:W-:Y:S03]  /*4de0*/  SYNCS.ARRIVE.TRANS64.RED.A1T0 RZ, [R0+URZ], RZ ;  /* 0x000000ff00ff79a7 */ /* 0x0007e600081004ff */
[----:B------:R-:W-:Y:S04]  /*4df0*/  @UP1 UMOV UR29, UR4 ;  /* 0x00000004001d1c82 */ /* 0x000fe80008000000 */
[----:B------:R-:W-:Y:S04]  /*4e00*/  @UP1 UMOV UR14, UR6 ;  /* 0x00000006000e1c82 */ /* 0x000fe80008000000 */
[----:B------:R-:W-:Y:S01]  /*4e10*/  @UP1 UMOV UR13, UR5 ;  /* 0x00000005000d1c82 */ /* 0x000fe20008000000 */
[----:B------:R-:W-:Y:S05]  /*4e20*/  BRA.U !UP0, `(.L_x_97) ;  /* 0x0000000108a47547 */ /* 0x000fea000b800000 */
[----:B------:R-:W-:Y:S02]  /*4e30*/  UIMAD.WIDE.U32 UR8, UR13, UR35, URZ ;  /* 0x000000230d0872a5 */ /* 0x000fe4000f8e00ff */
[----:B------:R-:W-:Y:S02]  /*4e40*/  UIMAD.WIDE.U32 UR10, UR14, UR32, URZ ;  /* 0x000000200e0a72a5 */ /* 0x000fe4000f8e00ff */
[----:B------:R-:W-:Y:S02]  /*4e50*/  USEL UR4, UR30, UR38, !UP5 ;  /* 0x000000261e047287 */ /* 0x000fe4000e800000 */
[----:B------:R-:W-:Y:S02]  /*4e60*/  USEL UR7, UR31, UR39, !UP6 ;  /* 0x000000271f077287 */ /* 0x000fe4000f000000 */
[----:B--2---:R-:W-:Y:S02]  /*4e70*/  UIMAD.WIDE.U32 UR16, UR4, UR22, URZ ;  /* 0x00000016041072a5 */ /* 0x004fe4000f8e00ff */
[----:B------:R-:W-:Y:S01]  /*4e80*/  UIMAD.WIDE.U32 UR18, UR7, UR22, URZ ;  /* 0x00000016071272a5 */ /* 0x000fe2000f8e00ff */
[----:B------:R-:W-:Y:S02]  /*4e90*/  UMOV UR5, UR9 ;  /* 0x0000000900057c82 */ /* 0x000fe40008000000 */
[----:B------:R-:W-:Y:S03]  /*4ea0*/  USHF.R.U32.HI UR6, URZ, UR40, UR5 ;  /* 0x00000028ff067299 */ /* 0x000fe60008011605 */
[----:B------:R-:W-:Y:S01]  /*4eb0*/  UMOV UR5, UR11 ;  /* 0x0000000b00057c82 */ /* 0x000fe20008000000 */
[----:B------:R-:W-:Y:S02]  /*4ec0*/  USEL UR6, UR13, UR6, !UP5 ;  /* 0x000000060d067287 */ /* 0x000fe4000e800000 */
[----:B------:R-:W-:Y:S02]  /*4ed0*/  USHF.R.U32.HI UR8, URZ, UR33, UR5 ;  /* 0x00000021ff087299 */ /* 0x000fe40008011605 */
[----:B------:R-:W-:Y:S01]  /*4ee0*/  UIMAD.WIDE.U32 UR10, UR6, UR22, URZ ;  /* 0x00000016060a72a5 */ /* 0x000fe2000f8e00ff */
[----:B------:R-:W-:Y:S02]  /*4ef0*/  UMOV UR5, UR17 ;  /* 0x0000001100057c82 */ /* 0x000fe40008000000 */
[----:B------:R-:W-:Y:S03]  /*4f00*/  @UP4 USHF.R.U32.HI UR4, URZ, UR23, UR5 ;  /* 0x00000017ff044299 */ /* 0x000fe60008011605 */
[----:B------:R-:W-:Y:S01]  /*4f10*/  UMOV UR5, UR19 ;  /* 0x0000001300057c82 */ /* 0x000fe20008000000 */
[----:B------:R-:W-:Y:S02]  /*4f20*/  UIMAD UR4, UR42, UR4, URZ ;  /* 0x000000042a0472a4 */ /* 0x000fe4000f8e02ff */
[----:B------:R-:W-:Y:S02]  /*4f30*/  @UP4 USHF.R.U32.HI UR7, URZ, UR23, UR5 ;  /* 0x00000017ff074299 */ /* 0x000fe40008011605 */
[----:B------:R-:W-:Y:S02]  /*4f40*/  USEL UR5, UR14, UR8, !UP6 ;  /* 0x000000080e057287 */ /* 0x000fe4000f000000 */
[----:B------:R-:W-:Y:S02]  /*4f50*/  UIMAD UR8, UR42, UR7, URZ ;  /* 0x000000072a0872a4 */ /* 0x000fe4000f8e02ff */
[----:B------:R-:W-:Y:S03]  /*4f60*/  UISETP.GE.AND UP0, UPT, UR6, UR4, UPT ;  /* 0x000000040600728c */ /* 0x000fe6000bf06270 */
[----:B------:R-:W-:Y:S01]  /*4f70*/  UMOV UR4, UR11 ;  /* 0x0000000b00047c82 */ /* 0x000fe20008000000 */
[----:B------:R-:W-:Y:S02]  /*4f80*/  UISETP.GE.OR UP0, UPT, UR5, UR8, UP0 ;  /* 0x000000080500728c */ /* 0x000fe40008706670 */
[----:B------:R-:W-:Y:S02]  /*4f90*/  USHF.R.U32.HI UR4, URZ, UR23, UR4 ;  /* 0x00000017ff047299 */ /* 0x000fe40008011604 */
[----:B------:R-:W-:Y:S02]  /*4fa0*/  UIMAD.WIDE.U32 UR8, UR5, UR22, URZ ;  /* 0x00000016050872a5 */ /* 0x000fe4000f8e00ff */
[----:B------:R-:W-:Y:S04]  /*4fb0*/  USEL UR10, UR6, UR4, !UP4 ;  /* 0x00000004060a7287 */ /* 0x000fe8000e000000 */
[----:B------:R-:W-:Y:S01]  /*4fc0*/  UIADD3 UR11, UPT, UPT, -UR10, URZ, URZ ;  /* 0x000000ff0a0b7290 */ /* 0x000fe2000fffe1ff */
[----:B------:R-:W-:Y:S02]  /*4fd0*/  @!UP0 UMOV UR4, UR9 ;  /* 0x0000000900048c82 */ /* 0x000fe40008000000 */
[----:B------:R-:W-:Y:S02]  /*4fe0*/  @!UP0 USHF.R.U32.HI UR4, URZ, UR23, UR4 ;  /* 0x00000017ff048299 */ /* 0x000fe40008011604 */
[----:B------:R-:W-:Y:S02]  /*4ff0*/  UIMAD UR8, UR42, UR11, UR6 ;  /* 0x0000000b2a0872a4 */ /* 0x000fe4000f8e0206 */
[----:B------:R-:W-:Y:S04]  /*5000*/  @!UP0 USEL UR4, UR5, UR4, !UP4 ;  /* 0x0000000405048287 */ /* 0x000fe8000e000000 */
[----:B------:R-:W-:Y:S02]  /*5010*/  @!UP0 UIMAD UR8, UR7, UR8, UR4 ;  /* 0x00000008070882a4 */ /* 0x000fe4000f8e0204 */
[----:B------:R-:W-:Y:S02]  /*5020*/  @!UP0 UIADD3 UR9, UPT, UPT, UR10, -UR4, URZ ;  /* 0x800000040a098290 */ /* 0x000fe4000fffe0ff */
[----:B------:R-:W-:Y:S02]  /*5030*/  UIADD3 UR4, UPT, UPT, -UR5, URZ, URZ ;  /* 0x000000ff05047290 */ /* 0x000fe4000fffe1ff */
[----:B------:R-:W-:Y:S02]  /*5040*/  UIADD3 UR7, UPT, UPT, -UR6, URZ, URZ ;  /* 0x000000ff06077290 */ /* 0x000fe4000fffe1ff */
[----:B------:R-:W-:Y:S02]  /*5050*/  @!UP0 UIMAD UR6, UR9, UR42, UR5 ;  /* 0x0000002a090682a4 */ /* 0x000fe4000f8e0205 */
[----:B------:R-:W-:Y:S02]  /*5060*/  UIMAD UR14, UR15, UR4, UR14 ;  /* 0x000000040f0e72a4 */ /* 0x000fe4000f8e020e */
[----:B------:R-:W-:Y:S01]  /*5070*/  UIMAD UR4, UR34, UR7, UR13 ;  /* 0x00000007220472a4 */ /* 0x000fe2000f8e020d */
[----:B------:R-:W-:Y:S02]  /*5080*/  @!UP0 UMOV UR5, UR8 ;  /* 0x0000000800058c82 */ /* 0x000fe40008000000 */
[----:B------:R-:W-:Y:S02]  /*5090*/  UIMAD UR14, UR5, UR15, UR14 ;  /* 0x0000000f050e72a4 */ /* 0x000fe4000f8e020e */
[----:B------:R-:W-:Y:S11]  /*50a0*/  UIMAD UR13, UR6, UR34, UR4 ;  /* 0x00000022060d72a4 */ /* 0x000ff6000f8e0204 */
[----:B------:R-:W-:Y:S01]  /*50b0*/  @!UPT UIADD3 URZ, UPT, UPT, URZ, URZ, URZ ;  /* 0x000000fffffff290 */ /* 0x000fe2000fffe0ff */
.L_x_97:
[----:B------:R-:W4:Y:S01]  /*50c0*/  @!UP2 LDCU.128 UR8, c[0x0][0xb10] ;  /* 0x00016200ff08a7ac */ /* 0x000f220008000c00 */
[C---:B-1----:R-:W-:Y:S02]  /*50d0*/  ISETP.NE.U32.AND P1, PT, R4.reuse, RZ, PT ;  /* 0x000000ff0400720c */ /* 0x042fe40003f25070 */
[----:B------:R-:W-:Y:S02]  /*50e0*/  ISETP.NE.U32.AND P0, PT, R4, RZ, PT ;  /* 0x000000ff0400720c */ /* 0x000fe40003f05070 */
[C---:B------:R-:W-:Y:S02]  /*50f0*/  ISETP.NE.AND.EX P1, PT, R5.reuse, RZ, PT, P1 ;  /* 0x000000ff0500720c */ /* 0x040fe40003f25310 */
[----:B------:R-:W-:Y:S01]  /*5100*/  ISETP.NE.AND.EX P0, PT, R5, RZ, PT, P0 ;  /* 0x000000ff0500720c */ /* 0x000fe20003f05300 */
[----:B------:R-:W1:Y:S01]  /*5110*/  @!UP2 LDCU UR5, c[0x0][0xb0c] ;  /* 0x00016180ff05a7ac */ /* 0x000e620008000800 */
[----:B------:R-:W-:Y:S01]  /*5120*/  SHF.L.U32 R9, R15, 0x1f, RZ ;  /* 0x0000001f0f097819 */ /* 0x000fe200000006ff */
[----:B------:R-:W-:Y:S02]  /*5130*/  USHF.L.U32 UR26, UR20, 0x7, URZ ;  /* 0x00000007141a7899 */ /* 0x000fe400080006ff */
[----:B------:R-:W-:Y:S02]  /*5140*/  USHF.L.U32 UR27, UR24, 0x6, URZ ;  /* 0x00000006181b7899 */ /* 0x000fe400080006ff */
[----:B----4-:R-:W-:Y:S07]  /*5150*/  UIMAD.WIDE.U32 UR6, UR14, UR8, URZ ;  /* 0x000000080e0672a5 */ /* 0x010fee000f8e00ff */
[----:B------:R-:W-:Y:S01]  /*5160*/  @!UP2 UMOV UR4, UR7 ;  /* 0x000000070004ac82 */ /* 0x000fe20008000000 */
[----:B-1----:R-:W-:Y:S02]  /*5170*/  @!UP2 UISETP.NE.AND UP0, UPT, UR5, 0x1, UPT ;  /* 0x000000010500a88c */ /* 0x002fe4000bf05270 */
[----:B------:R-:W-:Y:S02]  /*5180*/  @!UP2 USHF.R.U32.HI UR4, URZ, UR9, UR4 ;  /* 0x00000009ff04a299 */ /* 0x000fe40008011604 */
[----:B------:R-:W-:Y:S02]  /*5190*/  UIMAD.WIDE.U32 UR6, UR13, UR11, URZ ;  /* 0x0000000b0d0672a5 */ /* 0x000fe4000f8e00ff */
[----:B------:R-:W-:Y:S02]  /*51a0*/  @!UP2 USEL UR8, UR14, UR4, !UP0 ;  /* 0x000000040e08a287 */ /* 0x000fe4000c000000 */
[----:B------:R-:W-:Y:S03]  /*51b0*/  @!UP2 UISETP.NE.AND UP0, UPT, UR10, 0x1, UPT ;  /* 0x000000010a00a88c */ /* 0x000fe6000bf05270 */
[----:B------:R-:W-:Y:S02]  /*51c0*/  @!UP2 UMOV UR6, UR7 ;  /* 0x000000070006ac82 */ /* 0x000fe40008000000 */
[----:B------:R-:W1:Y:S02]  /*51d0*/  @!UP2 LDCU UR4, c[0x0][0xb20] ;  /* 0x00016400ff04a7ac */ /* 0x000e640008000800 */
[----:B-1----:R-:W-:Y:S04]  /*51e0*/  @!UP2 USHF.R.U32.HI UR6, URZ, UR4, UR6 ;  /* 0x00000004ff06a299 */ /* 0x002fe80008011606 */
[----:B------:R-:W-:Y:S04]  /*51f0*/  @!UP2 USEL UR6, UR13, UR6, !UP0 ;  /* 0x000000060d06a287 */ /* 0x000fe8000c000000 */
[----:B------:R-:W-:Y:S02]  /*5200*/  @!UP2 UIADD3 UR4, UPT, UPT, -UR8, UR6, URZ ;  /* 0x000000060804a290 */ /* 0x000fe4000fffe1ff */
[----:B------:R-:W-:Y:S02]  /*5210*/  @!UP2 UIADD3 UR6, UPT, UPT, UR8, -UR6, URZ ;  /* 0x800000060806a290 */ /* 0x000fe4000fffe0ff */
[----:B------:R-:W-:Y:S02]  /*5220*/  @!UP2 UIMAD UR14, UR4, UR5, UR14 ;  /* 0x00000005040ea2a4 */ /* 0x000fe4000f8e020e */
[----:B------:R-:W-:Y:S01]  /*5230*/  @!UP2 UIMAD UR13, UR6, UR10, UR13 ;  /* 0x0000000a060da2a4 */ /* 0x000fe2000f8e020d */
[----:B------:R-:W-:Y:S11]  /*5240*/  BRA.U UP3, `(.L_x_98) ;  /* 0x0000000103107547 */ /* 0x000ff6000b800000 */
[----:B---3--:R-:W-:Y:S04]  /*5250*/  MOV R0, UR41 ;  /* 0x0000002900007c02 */ /* 0x008fe80008000f00 */
[----:B------:R-:W-:Y:S04]  /*5260*/  SHF.L.U32 R11, R0, 0x1f, RZ ;  /* 0x0000001f000b7819 */ /* 0x000fe800000006ff */
[----:B------:R-:W1:Y:S02]  /*5270*/  SYNCS.PHASECHK.TRANS64.TRYWAIT P2, [UR21+0xf8], R11 ;  /* 0x0000f80bff0075a7 */ /* 0x000e640008041115 */
[----:B-1----:R-:W-:Y:S05]  /*5280*/  @!P2 BRA `(.L_x_99) ;  /* 0x0000003c0098a947 */ /* 0x002fea0003800000 */
.L_x_98:
[----:B------:R-:W-:Y:S05]  /*5290*/  @!P1 BRA `(.L_x_100) ;  /* 0x0000000000309947 */ /* 0x000fea0003800000 */
[----:B------:R-:W-:Y:S01]  /*52a0*/  ISETP.NE.U32.AND P1, PT, R2, RZ, PT ;  /* 0x000000ff0200720c */ /* 0x000fe20003f25070 */
[----:B------:R-:W4:Y:S01]  /*52b0*/  LDCU.64 UR4, c[0x0][0x358] ;  /* 0x00006b00ff0477ac */ /* 0x000f220008000a00 */
[----:B------:R-:W-:Y:S02]  /*52c0*/  IMAD.MOV.U32 R90, RZ, RZ, 0x1 ;  /* 0x00000001ff5a7424 */ /* 0x000fe400078e00ff */
[----:B------:R-:W-:Y:S11]  /*52d0*/  ISETP.NE.AND.EX P1, PT, R3, RZ, PT, P1 ;  /* 0x000000ff0300720c */ /* 0x000ff60003f25310 */
[----:B------:R-:W-:Y:S02]  /*52e0*/  @!UPT UIADD3 URZ, UPT, UPT, URZ, URZ, URZ ;  /* 0x000000fffffff290 */ /* 0x000fe4000fffe0ff */
[----:B-1----:R-:W1:Y:S01]  /*52f0*/  @P1 LDC.64 R10, c[0x0][0x888] ;  /* 0x00022200ff0a1b82 */ /* 0x002e620000000a00 */
[----:B---3--:R-:W-:Y:S04]  /*5300*/  @P1 IMAD R0, R4, UR36, RZ ;  /* 0x0000002404001c24 */ /* 0x008fe8000f8e02ff */
[----:B-1----:R-:W-:Y:S04]  /*5310*/  @P1 IMAD.WIDE R10, R0, 0x4, R10 ;  /* 0x00000004000a1825 */ /* 0x002fe800078e020a */
[----:B------:R-:W-:Y:S01]  /*5320*/  HFMA2 R0, -RZ, RZ, 0, 5.9604644775390625e-08 ;  /* 0x00000001ff007431 */ /* 0x000fe200000001ff */
[----:B----45:R4:W5:Y:S04]  /*5330*/  @P1 LDG.E R41, desc[UR4][R10.64] ;  /* 0x000000040a291981 */ /* 0x030968000c1e1900 */
[----:B------:R-:W-:Y:S01]  /*5340*/  @!P1 PRMT R90, R0, 0x7610, R90 ;  /* 0x00007610005a9816 */ /* 0x000fe2000000005a */
[----:B----4-:R-:W1:Y:S06]  /*5350*/  @!P1 LDC R41, c[0x0][0x880] ;  /* 0x00022000ff299b82 */ /* 0x010e6c0000000800 */
.L_x_100:
[----:B-1---5:R-:W-:Y:S01]  /*5360*/  @!P0 FSETP.EQ.AND P1, PT, R41, RZ, PT ;  /* 0x000000ff2900820b */ /* 0x022fe20003f22000 */
[----:B------:R-:W-:Y:S01]  /*5370*/  @!UPT UIADD3 URZ, UPT, UPT, URZ, URZ, URZ ;  /* 0x000000fffffff290 */ /* 0x000fe2000fffe0ff */
[----:B------:R-:W-:Y:S11]  /*5380*/  @!P0 BRA `(.L_x_101) ;  /* 0x0000000000188947 */ /* 0x000ff60003800000 */
[----:B------:R-:W-:Y:S02]  /*5390*/  LOP3.LUT P0, RZ, R90, 0xff, RZ, 0xc0, !PT ;  /* 0x000000ff5aff7812 */ /* 0x000fe4000780c0ff */
[----:B------:R-:W-:Y:S04]  /*53a0*/  ISETP.NE.U32.AND P1, PT, R2, RZ, PT ;  /* 0x000000ff0200720c */ /* 0x000fe80003f25070 */
[----:B------:R-:W-:Y:S04]  /*53b0*/  ISETP.NE.AND.EX P1, PT, R3, RZ, PT, P1 ;  /* 0x000000ff0300720c */ /* 0x000fe80003f25310 */
[----:B------:R-:W-:Y:S03]  /*53c0*/  PLOP3.LUT P1, PT, P1, PT, PT, 0x8, 0x80 ;  /* 0x000000000080781c */ /* 0x000fe60000f2e170 */
[----:B------:R-:W-:Y:S11]  /*53d0*/  @P0 FSETP.EQ.AND P1, PT, R41, RZ, PT ;  /* 0x000000ff2900020b */ /* 0x000ff60003f22000 */
[----:B------:R-:W-:Y:S02]  /*53e0*/  @!UPT UIADD3 URZ, UPT, UPT, URZ, URZ, URZ ;  /* 0x000000fffffff290 */ /* 0x000fe4000fffe0ff */
.L_x_101:
[----:B------:R-:W1:Y:S01]  /*53f0*/  SYNCS.PHASECHK.TRANS64.TRYWAIT P2, [UR21+0xe0], R9 ;  /* 0x0000e009ff0075a7 */ /* 0x000e620008041115 */
[----:B------:R-:W-:Y:S04]  /*5400*/  ELECT P0, URZ, PT ;  /* 0x0000000000ff782f */ /* 0x000fe80003800000 */
[----:B------:R-:W-:Y:S11]  /*5410*/  PLOP3.LUT P1, PT, P1, P0, PT, 0xf2, 0x2f ;  /* 0x00000000002f781c */ /* 0x000ff60000f21e72 */
[----:B------:R-:W-:Y:S02]  /*5420*/  @!UPT UIADD3 URZ, UPT, UPT, URZ, URZ, URZ ;  /* 0x000000fffffff290 */ /* 0x000fe4000fffe0ff */
[----:B------:R-:W-:Y:S05]  /*5430*/  @!P1 IADD3 R8, P0, PT, R16, 0x580, RZ ;  /* 0x0000058010089810 */ /* 0x000fea0007f1e0ff */
[----:B------:R-:W-:Y:S01]  /*5440*/  @!P1 IMAD.X R6, RZ, RZ, R17, P0 ;  /* 0x000000ffff069224 */ /* 0x000fe200000e0611 */
[----:B-1----:R-:W-:Y:S07]  /*5450*/  @!P2 BRA `(.L_x_102) ;  /* 0x0000003c003ca947 */ /* 0x002fee0003800000 */
.L_x_184:
[----:B------:R-:W-:Y:S01]  /*5460*/  @!P1 R2UR UR5, R8 ;  /* 0x00000000080592ca */ /* 0x000fe200000e0000 */
[----:B------:R-:W-:Y:S01]  /*5470*/  VOTEU.ALL UP0, P1 ;  /* 0x0000000000ff7886 */ /* 0x000fe20000800000 */
[----:B------:R-:W-:Y:S01]  /*5480*/  @!P1 R2UR UR4, R6 ;  /* 0x00000000060492ca */ /* 0x000fe200000e0000 */
[----:B------:R-:W-:Y:S01]  /*5490*/  UMOV UR16, 0x0 ;  /* 0x0000000000107882 */ /* 0x000fe20000000000 */
[----:B------:R-:W-:Y:S01]  /*54a0*/  UMOV UR17, 0x10000000 ;  /* 0x1000000000117882 */ /* 0x000fe20000000000 */
[----:B------:R-:W-:Y:S01]  /*54b0*/  UMOV UR28, UR36 ;  /* 0x00000024001c7c82 */ /* 0x000fe20008000000 */
[----:B------:R-:W-:Y:S01]  /*54c0*/  @!UP0 UIADD3 UR24, UPT, UPT, UR21, 0x200, URZ ;  /* 0x0000020015188890 */ /* 0x000fe2000fffe0ff */
[----:B-1-3--:R-:W-:Y:S01]  /*54d0*/  @!P1 IMAD.MOV.U32 R0, RZ, RZ, 0x1000 ;  /* 0x00001000ff009424 */ /* 0x00afe200078e00ff */
[----:B------:R-:W-:Y:S01]  /*54e0*/  @!UP0 UIADD3 UR10, UPT, UPT, UR26, 0x40, URZ ;  /* 0x000000401a0a8890 */ /* 0x000fe2000fffe0ff */
[----:B------:R-:W-:Y:S01]  /*54f0*/  VIADD R14, R14, 0x1 ;  /* 0x000000010e0e7836 */ /* 0x000fe20000000000 */
[----:B------:R-:W-:Y:S01]  /*5500*/  @!UP0 UIADD3 UR8, UPT, UPT, UR21, 0xa00, URZ ;  /* 0x00000a0015088890 */ /* 0x000fe2000fffe0ff */
[----:B------:R-:W-:Y:S02]  /*5510*/  VOTEU.ALL UP0, P1 ;  /* 0x0000000000ff7886 */ /* 0x000fe40000800000 */
[----:B------:R-:W-:Y:S01]  /*5520*/  IMAD.U32 R10, RZ, RZ, UR5 ;  /* 0x00000005ff0a7e24 */ /* 0x000fe2000f8e00ff */
[----:B------:R-:W-:Y:S01]  /*5530*/  UMOV UR9, UR25 ;  /* 0x0000001900097c82 */ /* 0x000fe20008000000 */
[----:B------:R-:W-:Y:S01]  /*5540*/  IMAD.U32 R11, RZ, RZ, UR4 ;  /* 0x00000004ff0b7e24 */ /* 0x000fe2000f8e00ff */
[----:B------:R-:W-:Y:S01]  /*5550*/  UMOV UR11, UR27 ;  /* 0x0000001b000b7c82 */ /* 0x000fe20008000000 */
[----:B------:R-:W-:Y:S01]  /*5560*/  UMOV UR12, UR36 ;  /* 0x00000024000c7c82 */ /* 0x000fe20008000000 */
[----:B------:R-:W-:Y:S01]  /*5570*/  @!P1 R2UR UR4, R10 ;  /* 0x000000000a0492ca */ /* 0x000fe200000e0000 */
[----:B------:R-:W-:Y:S01]  /*5580*/  UPRMT UR6, UR46, 0x654, UR25 ;  /* 0x000006542e067896 */ /* 0x000fe20008000019 */
[----:B------:R-:W-:Y:S11]  /*5590*/  @!P1 R2UR UR5, R11 ;  /* 0x000000000b0592ca */ /* 0x000ff600000e0000 */
[----:B------:R-:W-:Y:S02]  /*55a0*/  @!UPT UIADD3 URZ, UPT, UPT, URZ, URZ, URZ ;  /* 0x000000fffffff290 */ /* 0x000fe4000fffe0ff */
[----:B------:R1:W-:Y:S01]  /*55b0*/  @!UP0 UTMALDG.3D [UR24], [UR4], desc[UR16] ;  /* 0x00001018040085b4 */ /* 0x0003e20008011000 */
[----:B------:R-:W-:Y:S05]  /*55c0*/  VOTEU.ALL UP0, P1 ;  /* 0x0000000000ff7886 */ /* 0x000fea0000800000 */
[----:B------:R1:W-:Y:S01]  /*55d0*/  @!UP0 UTMALDG.3D [UR8], [UR4], desc[UR16] ;  /* 0x00001008040085b4 */ /* 0x0003e20008011000 */
[----:B------:R1:W-:Y:S01]  /*55e0*/  @!P1 SYNCS.ARRIVE.TRANS64.RED.A0TR RZ, [UR21+0xd0], R0 ;  /* 0x0000d000ffff99a7 */ /* 0x0003e20008300415 */
[----:B------:R-:W-:Y:S01]  /*55f0*/  SYNCS.ARRIVE.TRANS64.RED.A1T0 RZ, [UR6], RZ ;  /* 0x000000ffffff79a7 */ /* 0x000fe20008100406 */
[----:B------:R-:W3:Y:S02]  /*5600*/  SYNCS.PHASECHK.TRANS64.TRYWAIT P0, [UR21+0xe8], R9 ;  /* 0x0000e809ff0075a7 */ /* 0x000ee40008001115 */
[----:B-1-3--:R-:W-:Y:S05]  /*5610*/  @!P0 BRA `(.L_x_103) ;  /* 0x0000003800e48947 */ /* 0x00afea0003800000 */
.L_x_186:
[----:B------:R-:W-:Y:S01]  /*5620*/  UIADD3 UR24, UPT, UPT, UR14, UR62, URZ ;  /* 0x0000003e0e187290 */ /* 0x000fe2000fffe0ff */
[----:B------:R-:W-:Y:S01]  /*5630*/  @!P1 IADD3 R6, P0, PT, R16, 0x580, RZ ;  /* 0x0000058010069810 */ /* 0x000fe20007f1e0ff */
[----:B------:R-:W-:Y:S01]  /*5640*/  UPLOP3.LUT UP3, UPT, UPT, UPT, UPT, 0x80, 0x8 ;  /* 0x000000000008789c */ /* 0x000fe20003f6f070 */
[----:B------:R-:W-:Y:S01]  /*5650*/  LOP3.LUT R15, R15, 0x1, RZ, 0x3c, !PT ;  /* 0x000000010f0f7812 */ /* 0x000fe200078e3cff */
[----:B------:R-:W-:Y:S01]  /*5660*/  VOTEU.ALL UP0, P1 ;  /* 0x0000000000ff7886 */ /* 0x000fe20000800000 */
[----:B------:R-:W-:Y:S01]  /*5670*/  @!P1 R2UR UR5, R6 ;  /* 0x00000000060592ca */ /* 0x000fe200000e0000 */
[----:B-1----:R-:W-:Y:S01]  /*5680*/  @!P1 IMAD.X R0, RZ, RZ, R17, P0 ;  /* 0x000000ffff009224 */ /* 0x002fe200000e0611 */
[----:B------:R-:W-:Y:S01]  /*5690*/  UMOV UR6, 0x0 ;  /* 0x0000000000067882 */ /* 0x000fe20000000000 */
[----:B------:R-:W-:Y:S01]  /*56a0*/  UMOV UR7, 0x10000000 ;  /* 0x1000000000077882 */ /* 0x000fe20000000000 */
[----:B------:R-:W-:Y:S01]  /*56b0*/  @!UP0 UIADD3 UR18, UPT, UPT, UR26, 0x20, URZ ;  /* 0x000000201a128890 */ /* 0x000fe2000fffe0ff */
[----:B------:R-:W-:Y:S01]  /*56c0*/  ISETP.NE.AND P0, PT, R14, 0x2, PT ;  /* 0x000000020e00780c */ /* 0x000fe20003f05270 */
[----:B------:R-:W-:Y:S01]  /*56d0*/  @!UP0 UIADD3 UR16, UPT, UPT, UR21, 0x1200, URZ ;  /* 0x0000120015108890 */ /* 0x000fe2000fffe0ff */
[----:B------:R-:W-:Y:S01]  /*56e0*/  @!P1 R2UR UR4, R0 ;  /* 0x00000000000492ca */ /* 0x000fe200000e0000 */
[----:B------:R-:W-:Y:S01]  /*56f0*/  @!UP0 UIADD3 UR17, UPT, UPT, UR21, 0xd8, URZ ;  /* 0x000000d815118890 */ /* 0x000fe2000fffe0ff */
[----:B------:R-:W-:Y:S01]  /*5700*/  SEL R0, RZ, 0x1, P0 ;  /* 0x00000001ff007807 */ /* 0x000fe20000000000 */
[----:B------:R-:W-:Y:S01]  /*5710*/  @!UP0 UIADD3 UR10, UPT, UPT, UR26, 0x60, URZ ;  /* 0x000000601a0a8890 */ /* 0x000fe2000fffe0ff */
[----:B------:R-:W-:Y:S01]  /*5720*/  SEL R14, R14, RZ, P0 ;  /* 0x000000ff0e0e7207 */ /* 0x000fe20000000000 */
[----:B------:R-:W-:Y:S01]  /*5730*/  @!UP0 UIADD3 UR8, UPT, UPT, UR21, 0x1a00, URZ ;  /* 0x00001a0015088890 */ /* 0x000fe2000fffe0ff */
[----:B------:R-:W-:Y:S01]  /*5740*/  IMAD.U32 R8, RZ, RZ, UR5 ;  /* 0x00000005ff087e24 */ /* 0x000fe2000f8e00ff */
[----:B------:R-:W-:Y:S01]  /*5750*/  VOTEU.ALL UP0, P1 ;  /* 0x0000000000ff7886 */ /* 0x000fe20000800000 */
[----:B------:R-:W-:Y:S01]  /*5760*/  UMOV UR19, UR27 ;  /* 0x0000001b00137c82 */ /* 0x000fe20008000000 */
[----:B------:R-:W-:Y:S01]  /*5770*/  UMOV UR20, UR36 ;  /* 0x0000002400147c82 */ /* 0x000fe20008000000 */
[----:B------:R-:W-:Y:S01]  /*5780*/  UMOV UR11, UR27 ;  /* 0x0000001b000b7c82 */ /* 0x000fe20008000000 */
[----:B------:R-:W-:Y:S01]  /*5790*/  UMOV UR12, UR36 ;  /* 0x00000024000c7c82 */ /* 0x000fe20008000000 */
[----:B------:R-:W-:Y:S01]  /*57a0*/  UMOV UR9, UR17 ;  /* 0x0000001100097c82 */ /* 0x000fe20008000000 */
[----:B------:R-:W-:Y:S01]  /*57b0*/  IMAD.U32 R9, RZ, RZ, UR4 ;  /* 0x00000004ff097e24 */ /* 0x000fe2000f8e00ff */
[----:B------:R-:W-:Y:S01]  /*57c0*/  @!P1 R2UR UR4, R8 ;  /* 0x00000000080492ca */ /* 0x000fe200000e0000 */
[----:B------:R-:W-:Y:S01]  /*57d0*/  UMOV UR36, UR29 ;  /* 0x0000001d00247c82 */ /* 0x000fe20008000000 */
[----:B------:R-:W-:Y:S02]  /*57e0*/  LOP3.LUT R13, R13, R0, RZ, 0x3c, !PT ;  /* 0x000000000d0d7212 */ /* 0x000fe400078e3cff */
[----:B------:R-:W-:Y:S11]  /*57f0*/  @!P1 R2UR UR5, R9 ;  /* 0x00000000090592ca */ /* 0x000ff600000e0000 */
[----:B------:R-:W-:Y:S02]  /*5800*/  @!UPT UIADD3 URZ, UPT, UPT, URZ, URZ, URZ ;  /* 0x000000fffffff290 */ /* 0x000fe4000fffe0ff */
[----:B------:R1:W-:Y:S01]  /*5810*/  @!UP0 UTMALDG.3D [UR16], [UR4], desc[UR6] ;  /* 0x00000610040085b4 */ /* 0x0003e20008011000 */
[----:B------:R-:W-:Y:S05]  /*5820*/  VOTEU.ALL UP0, P1 ;  /* 0x0000000000ff7886 */ /* 0x000fea0000800000 */
[----:B------:R3:W-:Y:S01]  /*5830*/  @!UP0 UTMALDG.3D [UR8], [UR4], desc[UR6] ;  /* 0x00000608040085b4 */ /* 0x0007e20008011000 */
[----:B------:R3:W-:Y:S01]  /*5840*/  @!P1 SYNCS.ARRIVE.TRANS64.RED.A0TR RZ, [UR21+0xd8], R7 ;  /* 0x0000d807ffff99a7 */ /* 0x0007e20008300415 */
[----:B------:R-:W-:Y:S01]  /*5850*/  SYNCS.ARRIVE.TRANS64.RED.A1T0 RZ, [UR37], RZ ;  /* 0x000000ffffff79a7 */ /* 0x000fe20008100425 */
[----:B-1----:R-:W-:Y:S01]  /*5860*/  UIADD3 UR20, UPT, UPT, UR13, UR61, URZ ;  /* 0x0000003d0d147290 */ /* 0x002fe2000fffe0ff */
[----:B------:R-:W-:Y:S11]  /*5870*/  BRA.U UP1, `(.L_x_104) ;  /* 0xfffffff101f07547 */ /* 0x000ff6000b83ffff */
[----:B------:R-:W-:-:S04]  /*5880*/  SHF.L.U32 R3, R15, 0x1f, RZ ;  /* 0x0000001f0f037819 */ /* 0x000fc800000006ff */
[----:B------:R-:W1:Y:S02]  /*5890*/  SYNCS.PHASECHK.TRANS64.TRYWAIT P0, [UR21+0xe0], R3 ;  /* 0x0000e003ff0075a7 */ /* 0x000e640008001115 */
[----:B-1----:R-:W-:Y:S05]  /*58a0*/  @!P0 BRA `(.L_x_105) ;  /* 0x0000003800588947 */ /* 0x002fea0003800000 */
.L_x_188:
[----:B-1----:R-:W-:-:S07]  /*58b0*/  MOV R0, UR21 ;  /* 0x0000001500007c02 */ /* 0x002fce0008000f00 */
.L_x_106:
[----:B-1----:R-:W-:-:S04]  /*58c0*/  SHF.L.U32 R3, R15, 0x1f, RZ ;  /* 0x0000001f0f037819 */ /* 0x002fc800000006ff */
[----:B------:R1:W4:Y:S03]  /*58d0*/  SYNCS.PHASECHK.TRANS64.TRYWAIT P0, [R0+URZ+0xe8], R3 ;  /* 0x0000e803000075a7 */ /* 0x00032600080011ff */
[----:B----4-:R-:W-:Y:S05]  /*58e0*/  @!P0 NANOSLEEP.SYNCS 0x989680 ;  /* 0x009896800000895d */ /* 0x010fea0003900000 */
[----:B------:R-:W4:Y:S02]  /*58f0*/  @!P0 SYNCS.PHASECHK.TRANS64 P0, [R0+URZ+0xe8], R3 ;  /* 0x0000e803000085a7 */ /* 0x000f2400080010ff */
[----:B--234-:R-:W-:Y:S05]  /*5900*/  @P0 EXIT ;  /* 0x000000000000094d */ /* 0x01cfea0003800000 */
[----:B------:R-:W-:Y:S05]  /*5910*/  BRA `(.L_x_106) ;  /* 0xfffffffc00e87947 */ /* 0x000fea000383ffff */
.L_x_95:
[----:B------:R-:W-:-:S06]  /*5920*/  UISETP.GE.AND UP0, UPT, UR23, 0x4, UPT ;  /* 0x000000041700788c */ /* 0x000fcc000bf06270 */
[----:B------:R-:W-:-:S13]  /*5930*/  PLOP3.LUT P0, PT, PT, PT, UP0, 0x80, 0x8 ;  /* 0x000000000008781c */ /* 0x000fda0003f0f008 */
[----:B-1----:R-:W-:Y:S05]  /*5940*/  @!P0 EXIT ;  /* 0x000000000000894d */ /* 0x002fea0003800000 */
[----:B------:R-:W-:Y:S01]  /*5950*/  BAR.SYNC.DEFER_BLOCKING 0x6, 0xa0 ;  /* 0x0182800000007b1d */ /* 0x000fe20000010000 */
[C---:B------:R-:W-:Y:S01]  /*5960*/  IMAD.SHL.U32 R89, R99.reuse, 0x20, RZ ;  /* 0x0000002063597824 */ /* 0x040fe200078e00ff */
[----:B------:R-:W-:Y:S01]  /*5970*/  CS2R R96, SRZ ;  /* 0x0000000000607805 */ /* 0x000fe2000001ff00 */
[C---:B------:R-:W-:Y:S01]  /*5980*/  IMAD.SHL.U32 R5, R99.reuse, 0x4, RZ ;  /* 0x0000000463057824 */ /* 0x040fe200078e00ff */
[----:B------:R-:W-:Y:S01]  /*5990*/  CS2R R94, SRZ ;  /* 0x00000000005e7805 */ /* 0x000fe2000001ff00 */
[----:B------:R-:W-:Y:S01]  /*59a0*/  IMAD.U32 R37, R99, 0x10000, RZ ;  /* 0x0001000063257824 */ /* 0x000fe200078e00ff */
[----:B------:R-:W-:Y:S01]  /*59b0*/  UMOV UR44, 0x400 ;  /* 0x00000400002c7882 */ /* 0x000fe20000000000 */
[----:B------:R-:W-:Y:S01]  /*59c0*/  LOP3.LUT R4, R89, 0x80, RZ, 0xc0, !PT ;  /* 0x0000008059047812 */ /* 0x000fe200078ec0ff */
[----:B------:R-:W-:Y:S01]  /*59d0*/  ULEA UR44, UR46, UR44, 0x18 ;  /* 0x0000002c2e2c7291 */ /* 0x000fe2000f8ec0ff */
[----:B------:R-:W1:Y:S01]  /*59e0*/  LDC.64 R84, c[0x0][0x888] ;  /* 0x00022200ff547b82 */ /* 0x000e620000000a00 */
[C---:B------:R-:W-:Y:S01]  /*59f0*/  IMAD.SHL.U32 R7, R91.reuse, 0x400, RZ ;  /* 0x000004005b077824 */ /* 0x040fe200078e00ff */
[----:B------:R-:W-:Y:S01]  /*5a00*/  LOP3.LUT R5, R4, 0x10, R5, 0xf8, !PT ;  /* 0x0000001004057812 */ /* 0x000fe200078ef805 */
[----:B------:R-:W-:Y:S01]  /*5a10*/  IMAD.SHL.U32 R4, R91, 0x200000, RZ ;  /* 0x002000005b047824 */ /* 0x000fe200078e00ff */
[C---:B------:R-:W-:Y:S01]  /*5a20*/  LOP3.LUT R88, R89.reuse, 0xb60, RZ, 0xc0, !PT ;  /* 0x00000b6059587812 */ /* 0x040fe200078ec0ff */
[----:B------:R-:W-:Y:S01]  /*5a30*/  UIADD3 UR4, UPT, UPT, UR44, 0x2200, URZ ;  /* 0x000022002c047890 */ /* 0x000fe2000fffe0ff */
[----:B------:R-:W-:Y:S01]  /*5a40*/  LOP3.LUT P0, RZ, R89, 0x80, RZ, 0xc0, !PT ;  /* 0x0000008059ff7812 */ /* 0x000fe2000780c0ff */
[----:B------:R-:W-:Y:S01]  /*5a50*/  IMAD.MOV.U32 R36, RZ, RZ, RZ ;  /* 0x000000ffff247224 */ /* 0x000fe200078e00ff */
[----:B------:R-:W2:Y:S01]  /*5a60*/  LDC.64 R86, c[0x0][0x890] ;  /* 0x00022400ff567b82 */ /* 0x000ea20000000a00 */
[----:B------:R-:W-:Y:S01]  /*5a70*/  LOP3.LUT R4, R4, 0x200000, RZ, 0xc0, !PT ;  /* 0x0020000004047812 */ /* 0x000fe200078ec0ff */
[----:B------:R-:W-:Y:S01]  /*5a80*/  IMAD.MOV.U32 R93, RZ, RZ, RZ ;  /* 0x000000ffff5d7224 */ /* 0x000fe200078e00ff */
[----:B------:R-:W-:Y:S01]  /*5a90*/  LOP3.LUT R88, R88, 0x400, R7, 0xf8, !PT ;  /* 0x0000040058587812 */ /* 0x000fe200078ef807 */
[----:B------:R-:W-:Y:S01]  /*5aa0*/  IMAD.U32 R98, RZ, RZ, UR4 ;  /* 0x00000004ff627e24 */ /* 0x000fe2000f8e00ff */
[----:B------:R-:W-:Y:S01]  /*5ab0*/  LOP3.LUT R37, R4, 0x400000, R37, 0xf8, !PT ;  /* 0x0040000004257812 */ /* 0x000fe200078ef825 */
[----:B------:R-:W3:Y:S01]  /*5ac0*/  LDCU UR58, c[0x0][0x370] ;  /* 0x00006e00ff3a77ac */ /* 0x000ee20008000800 */
[----:B------:R-:W4:Y:S01]  /*5ad0*/  LDS R0, [UR44+0x1b0] ;  /* 0x0001b02cff007984 */ /* 0x000f220008000800 */
[----:B------:R-:W1:Y:S01]  /*5ae0*/  LDC.64 R82, c[0x0][0x8b0] ;  /* 0x00022c00ff527b82 */ /* 0x000e620000000a00 */
[----:B------:R-:W-:Y:S01]  /*5af0*/  LOP3.LUT R88, R88, R5, RZ, 0xfc, !PT ;  /* 0x0000000558587212 */ /* 0x000fe200078efcff */
[----:B------:R-:W1:Y:S01]  /*5b00*/  LDCU UR43, c[0x0][0xb0c] ;  /* 0x00016180ff2b77ac */ /* 0x000e620008000800 */
[----:B------:R-:W-:Y:S01]  /*5b10*/  LOP3.LUT R99, R99, 0x60, RZ, 0xc0, !PT ;  /* 0x0000006063637812 */ /* 0x000fe200078ec0ff */
[----:B------:R-:W1:Y:S04]  /*5b20*/  LDCU UR63, c[0x0][0xb20] ;  /* 0x00016400ff3f77ac */ /* 0x000e680008000800 */
[----:B------:R-:W1:Y:S01]  /*5b30*/  LDC.64 R80, c[0x0][0x8a8] ;  /* 0x00022a00ff507b82 */ /* 0x000e620000000a00 */
[----:B------:R-:W1:Y:S01]  /*5b40*/  LDCU UR39, c[0x0][0xb30] ;  /* 0x00016600ff2777ac */ /* 0x000e620008000800 */
[----:B------:R-:W1:Y:S01]  /*5b50*/  LDCU.64 UR56, c[0x0][0x888] ;  /* 0x00011100ff3877ac */ /* 0x000e620008000a00 */
[----:B------:R-:W1:Y:S01]  /*5b60*/  LDCU.64 UR40, c[0x0][0xb28] ;  /* 0x00016500ff2877ac */ /* 0x000e620008000a00 */
[----:B------:R-:W1:Y:S01]  /*5b70*/  LDCU.128 UR52, c[0x0][0xb10] ;  /* 0x00016200ff3477ac */ /* 0x000e620008000c00 */
[----:B------:R-:W1:Y:S01]  /*5b80*/  LDCU UR47, c[0x0][0x374] ;  /* 0x00006e80ff2f77ac */ /* 0x000e620008000800 */
[----:B------:R-:W-:Y:S01]  /*5b90*/  UIADD3 UR60, UPT, UPT, UR44, 0x200, URZ ;  /* 0x000002002c3c7890 */ /* 0x000fe2000fffe0ff */
[----:B----4-:R-:W-:Y:S01]  /*5ba0*/  IMAD.IADD R37, R0, 0x1, R37 ;  /* 0x0000000100257824 */ /* 0x010fe200078e0225 */
[----:B--23--:R-:W-:-:S10]  /*5bb0*/  P2R R0, PR, RZ, 0x1 ;  /* 0x00000001ff007803 */ /* 0x00cfd40000000000 */
.L_x_132:
[C---:B------:R-:W-:Y:S02]  /*5bc0*/  LEA R3, R93.reuse, UR44, 0x3 ;  /* 0x0000002c5d037c11 */ /* 0x040fe4000f8e18ff */
[----:B------:R-:W-:Y:S02]  /*5bd0*/  SHF.L.U32 R0, R96, 0x1f, RZ ;  /* 0x0000001f60007819 */ /* 0x000fe400000006ff */
[----:B------:R-:W-:Y:S02]  /*5be0*/  LEA R5, R93, UR44, 0x4 ;  /* 0x0000002c5d057c11 */ /* 0x000fe4000f8e20ff */
[----:B------:R-:W2:Y:S02]  /*5bf0*/  SYNCS.PHASECHK.TRANS64.TRYWAIT P0, [R3+URZ+0x100], R0 ;  /* 0x00010000030075a7 */ /* 0x000ea400080011ff */
[----:B-12---:R-:W-:Y:S05]  /*5c00*/  @!P0 BRA `(.L_x_107) ;  /* 0x0000003400988947 */ /* 0x006fea0003800000 */
.L_x_189:
[----:B------:R-:W3:Y:S01]  /*5c10*/  LDS.128 R4, [R5+0x190] ;  /* 0x0001900005047984 */ /* 0x000ee20000000c00 */
        /* <DEDUP_REMOVED lines=10> */
[----:B------:R-:W-:Y:S01]  /*5cc0*/  PLOP3.LUT P0, PT, PT, PT, UP1, 0x80, 0x8 ;  /* 0x000000000008781c */ /* 0x000fe20003f0f018 */
[----:B------:R-:W-:Y:S11]  /*5cd0*/  UP2UR UR45, UPR, URZ, 0x2 ;  /* 0x00000002ff2d7883 */ /* 0x000ff60008000000 */
[----:B------:R-:W-:Y:S01]  /*5ce0*/  @!UPT UIADD3 URZ, UPT, UPT, URZ, URZ, URZ ;  /* 0x000000fffffff290 */ /* 0x000fe2000fffe0ff */
[----:B--2---:R-:W-:Y:S02]  /*5cf0*/  @P0 SHF.R.U32.HI R0, RZ, 0x10, R5 ;  /* 0x00000010ff000819 */ /* 0x004fe40000011605 */
        /* <DEDUP_REMOVED lines=12> */
[----:B-1----:R-:W-:Y:S02]  /*5dc0*/  UIMAD.WIDE.U32 UR4, UR47, UR55, URZ ;  /* 0x000000372f0472a5 */ /* 0x002fe4000f8e00ff */
[----:B------:R-:W-:Y:S02]  /*5dd0*/  UIMAD.WIDE.U32 UR6, UR58, UR52, URZ ;  /* 0x000000343a0672a5 */ /* 0x000fe4000f8e00ff */
[----:B------:R-:W-:Y:S02]  /*5de0*/  UISETP.NE.AND UP0, UPT, UR54, 0x1, UPT ;  /* 0x000000013600788c */ /* 0x000fe4000bf05270 */
[----:B------:R-:W-:Y:S02]  /*5df0*/  UIMAD.WIDE.U32 UR8, UR37, UR55, URZ ;  /* 0x00000037250872a5 */ /* 0x000fe4000f8e00ff */
[----:B------:R-:W-:Y:S02]  /*5e00*/  UIMAD.WIDE.U32 UR10, UR38, UR52, URZ ;  /* 0x00000034260a72a5 */ /* 0x000fe4000f8e00ff */
[----:B------:R-:W-:Y:S02]  /*5e10*/  UISETP.NE.AND UP1, UPT, UR43, 0x1, UPT ;  /* 0x000000012b00788c */ /* 0x000fe4000bf25270 */
[----:B------:R-:W-:Y:S01]  /*5e20*/  UISETP.NE.AND UP2, UPT, UR42, 0x1, UPT ;  /* 0x000000012a00788c */ /* 0x000fe2000bf45270 */
[----:B------:R-:W-:Y:S02]  /*5e30*/  UMOV UR4, UR5 ;  /* 0x0000000500047c82 */ /* 0x000fe40008000000 */
[----:B------:R-:W-:Y:S03]  /*5e40*/  USHF.R.U32.HI UR5, URZ, UR63, UR4 ;  /* 0x0000003fff057299 */ /* 0x000fe60008011604 */
[----:B------:R-:W-:Y:S02]  /*5e50*/  UMOV UR4, UR7 ;  /* 0x0000000700047c82 */ /* 0x000fe40008000000 */
[----:B------:R-:W-:Y:S02]  /*5e60*/  USHF.R.U32.HI UR7, URZ, UR53, UR4 ;  /* 0x00000035ff077299 */ /* 0x000fe40008011604 */
[----:B------:R-:W-:Y:S02]  /*5e70*/  USEL UR4, UR47, UR5, !UP0 ;  /* 0x000000052f047287 */ /* 0x000fe4000c000000 */
[----:B------:R-:W-:Y:S01]  /*5e80*/  USEL UR7, UR58, UR7, !UP1 ;  /* 0x000000073a077287 */ /* 0x000fe2000c800000 */
[----:B------:R-:W-:Y:S01]  /*5e90*/  UMOV UR5, UR9 ;  /* 0x0000000900057c82 */ /* 0x000fe20008000000 */
[----:B------:R-:W-:Y:S02]  /*5ea0*/  UIMAD.WIDE.U32 UR8, UR4, UR40, URZ ;  /* 0x00000028040872a5 */ /* 0x000fe4000f8e00ff */
[----:B------:R-:W-:Y:S03]  /*5eb0*/  USHF.R.U32.HI UR6, URZ, UR63, UR5 ;  /* 0x0000003fff067299 */ /* 0x000fe60008011605 */
[----:B------:R-:W-:Y:S01]  /*5ec0*/  UMOV UR5, UR11 ;  /* 0x0000000b00057c82 */ /* 0x000fe20008000000 */
[----:B------:R-:W-:Y:S02]  /*5ed0*/  UIMAD.WIDE.U32 UR10, UR7, UR40, URZ ;  /* 0x00000028070a72a5 */ /* 0x000fe4000f8e00ff */
[----:B------:R-:W-:Y:S02]  /*5ee0*/  USHF.R.U32.HI UR12, URZ, UR53, UR5 ;  /* 0x00000035ff0c7299 */ /* 0x000fe40008011605 */
[----:B------:R-:W-:Y:S01]  /*5ef0*/  USEL UR6, UR37, UR6, !UP0 ;  /* 0x0000000625067287 */ /* 0x000fe2000c000000 */
[----:B------:R-:W-:Y:S02]  /*5f00*/  UMOV UR5, UR9 ;  /* 0x0000000900057c82 */ /* 0x000fe40008000000 */
[----:B------:R-:W-:Y:S01]  /*5f10*/  UMOV UR10, UR11 ;  /* 0x0000000b000a7c82 */ /* 0x000fe20008000000 */
[----:B------:R-:W-:Y:S02]  /*5f20*/  @UP2 USHF.R.U32.HI UR4, URZ, UR41, UR5 ;  /* 0x00000029ff042299 */ /* 0x000fe40008011605 */
[----:B------:R-:W-:Y:S02]  /*5f30*/  @UP2 USHF.R.U32.HI UR7, URZ, UR41, UR10 ;  /* 0x00000029ff072299 */ /* 0x000fe4000801160a */
[----:B------:R-:W-:Y:S02]  /*5f40*/  UIMAD UR4, UR42, UR4, URZ ;  /* 0x000000042a0472a4 */ /* 0x000fe4000f8e02ff */
[----:B------:R-:W-:Y:S02]  /*5f50*/  UIMAD.WIDE.U32 UR10, UR6, UR40, URZ ;  /* 0x00000028060a72a5 */ /* 0x000fe4000f8e00ff */
[----:B------:R-:W-:Y:S02]  /*5f60*/  USEL UR5, UR38, UR12, !UP1 ;  /* 0x0000000c26057287 */ /* 0x000fe4000c800000 */
[----:B------:R-:W-:Y:S02]  /*5f70*/  UIMAD UR8, UR42, UR7, URZ ;  /* 0x000000072a0872a4 */ /* 0x000fe4000f8e02ff */
[----:B------:R-:W-:Y:S03]  /*5f80*/  UISETP.GE.AND UP0, UPT, UR6, UR4, UPT ;  /* 0x000000040600728c */ /* 0x000fe6000bf06270 */
[----:B------:R-:W-:Y:S01]  /*5f90*/  UMOV UR4, UR11 ;  /* 0x0000000b00047c82 */ /* 0x000fe20008000000 */
[----:B------:R-:W-:Y:S02]  /*5fa0*/  UISETP.GE.OR UP0, UPT, UR5, UR8, UP0 ;  /* 0x000000080500728c */ /* 0x000fe40008706670 */
[----:B------:R-:W-:Y:S02]  /*5fb0*/  USHF.R.U32.HI UR4, URZ, UR41, UR4 ;  /* 0x00000029ff047299 */ /* 0x000fe40008011604 */
[----:B------:R-:W-:Y:S02]  /*5fc0*/  UIMAD.WIDE.U32 UR8, UR5, UR40, URZ ;  /* 0x00000028050872a5 */ /* 0x000fe4000f8e00ff */
[----:B------:R-:W-:Y:S02]  /*5fd0*/  USEL UR11, UR6, UR4, !UP2 ;  /* 0x00000004060b7287 */ /* 0x000fe4000d000000 */
[----:B------:R-:W-:Y:S02]  /*5fe0*/  UIADD3 UR8, UPT, UPT, -UR5, URZ, URZ ;  /* 0x000000ff05087290 */ /* 0x000fe4000fffe1ff */
[----:B------:R-:W-:Y:S01]  /*5ff0*/  UIADD3 UR10, UPT, UPT, -UR11, URZ, URZ ;  /* 0x000000ff0b0a7290 */ /* 0x000fe2000fffe1ff */
[----:B------:R-:W-:Y:S01]  /*6000*/  @!UP0 UMOV UR4, UR9 ;  /* 0x0000000900048c82 */ /* 0x000fe20008000000 */
[----:B------:R-:W-:Y:S02]  /*6010*/  UIADD3 UR9, UPT, UPT, -UR6, URZ, URZ ;  /* 0x000000ff06097290 */ /* 0x000fe4000fffe1ff */
[----:B------:R-:W-:Y:S02]  /*6020*/  @!UP0 USHF.R.U32.HI UR4, URZ, UR41, UR4 ;  /* 0x00000029ff048299 */ /* 0x000fe40008011604 */
[----:B------:R-:W-:Y:S02]  /*6030*/  UIMAD UR10, UR42, UR10, UR6 ;  /* 0x0000000a2a0a72a4 */ /* 0x000fe4000f8e0206 */
[----:B------:R-:W-:Y:S04]  /*6040*/  @!UP0 USEL UR4, UR5, UR4, !UP2 ;  /* 0x0000000405048287 */ /* 0x000fe8000d000000 */
[----:B------:R-:W-:Y:S02]  /*6050*/  @!UP0 UIMAD UR10, UR7, UR10, UR4 ;  /* 0x0000000a070a82a4 */ /* 0x000fe4000f8e0204 */
[----:B------:R-:W-:Y:S02]  /*6060*/  @!UP0 UIADD3 UR11, UPT, UPT, UR11, -UR4, URZ ;  /* 0x800000040b0b8290 */ /* 0x000fe4000fffe0ff */
[----:B------:R-:W-:Y:S02]  /*6070*/  UIMAD UR7, UR43, UR8, UR38 ;  /* 0x000000082b0772a4 */ /* 0x000fe4000f8e0226 */
[----:B------:R-:W-:Y:S02]  /*6080*/  @!UP0 UIMAD UR6, UR11, UR42, UR5 ;  /* 0x0000002a0b0682a4 */ /* 0x000fe4000f8e0205 */
[----:B------:R-:W-:Y:S01]  /*6090*/  UIMAD UR4, UR54, UR9, UR37 ;  /* 0x00000009360472a4 */ /* 0x000fe2000f8e0225 */
[----:B------:R-:W-:Y:S02]  /*60a0*/  @!UP0 UMOV UR5, UR10 ;  /* 0x0000000a00058c82 */ /* 0x000fe40008000000 */
[----:B------:R-:W-:Y:S02]  /*60b0*/  UIMAD UR38, UR5, UR43, UR7 ;  /* 0x0000002b052672a4 */ /* 0x000fe4000f8e0207 */
[----:B------:R-:W-:Y:S11]  /*60c0*/  UIMAD UR37, UR6, UR54, UR4 ;  /* 0x00000036062572a4 */ /* 0x000ff6000f8e0204 */
[----:B------:R-:W-:Y:S01]  /*60d0*/  @!UPT UIADD3 URZ, UPT, UPT, URZ, URZ, URZ ;  /* 0x000000fffffff290 */ /* 0x000fe2000fffe0ff */
.L_x_108:
[----:B-1----:R-:W-:Y:S01]  /*60e0*/  UISETP.NE.AND UP0, UPT, UR39, 0x1, UPT ;  /* 0x000000012700788c */ /* 0x002fe2000bf05270 */
[----:B------:R-:W-:Y:S01]  /*60f0*/  IADD3 R93, PT, PT, R93, 0x1, RZ ;  /* 0x000000015d5d7810 */ /* 0x000fe20007ffe0ff */
[----:B------:R-:W-:Y:S02]  /*6100*/  USHF.L.U32 UR50, UR24, 0x6, URZ ;  /* 0x0000000618327899 */ /* 0x000fe400080006ff */
[----:B------:R-:W-:Y:S07]  /*6110*/  USHF.L.U32 UR49, UR20, 0x7, URZ ;  /* 0x0000000714317899 */ /* 0x000fee00080006ff */
[----:B------:R-:W1:Y:S01]  /*6120*/  @!UP0 LDCU.128 UR12, c[0x0][0xb10] ;  /* 0x00016200ff0c87ac */ /* 0x000e620008000c00 */
[----:B------:R-:W3:Y:S01]  /*6130*/  @!UP0 LDCU UR5, c[0x0][0xb0c] ;  /* 0x00016180ff0587ac */ /* 0x000ee20008000800 */
[----:B------:R-:W4:Y:S01]  /*6140*/  @!UP0 LDCU UR10, c[0x0][0xb20] ;  /* 0x00016400ff0a87ac */ /* 0x000f220008000800 */
[----:B-1----:R-:W-:Y:S02]  /*6150*/  UIMAD.WIDE.U32 UR8, UR38, UR12, URZ ;  /* 0x0000000c260872a5 */ /* 0x002fe4000f8e00ff */
[----:B------:R-:W-:Y:S02]  /*6160*/  UIMAD.WIDE.U32 UR6, UR37, UR15, URZ ;  /* 0x0000000f250672a5 */ /* 0x000fe4000f8e00ff */
[----:B------:R-:W-:Y:S03]  /*6170*/  @!UP0 UISETP.NE.AND UP1, UPT, UR14, 0x1, UPT ;  /* 0x000000010e00888c */ /* 0x000fe6000bf25270 */
[----:B------:R-:W-:Y:S01]  /*6180*/  @!UP0 UMOV UR4, UR9 ;  /* 0x0000000900048c82 */ /* 0x000fe20008000000 */
[----:B---3--:R-:W-:Y:S02]  /*6190*/  @!UP0 UISETP.NE.AND UP2, UPT, UR5, 0x1, UPT ;  /* 0x000000010500888c */ /* 0x008fe4000bf45270 */
[----:B------:R-:W-:Y:S01]  /*61a0*/  @!UP0 USHF.R.U32.HI UR4, URZ, UR13, UR4 ;  /* 0x0000000dff048299 */ /* 0x000fe20008011604 */
[----:B------:R-:W-:Y:S02]  /*61b0*/  @!UP0 UMOV UR6, UR7 ;  /* 0x0000000700068c82 */ /* 0x000fe40008000000 */
[----:B----4-:R-:W-:Y:S02]  /*61c0*/  @!UP0 USHF.R.U32.HI UR6, URZ, UR10, UR6 ;  /* 0x0000000aff068299 */ /* 0x010fe40008011606 */
[----:B------:R-:W-:Y:S02]  /*61d0*/  @!UP0 USEL UR7, UR38, UR4, !UP2 ;  /* 0x0000000426078287 */ /* 0x000fe4000d000000 */
[----:B------:R-:W-:Y:S04]  /*61e0*/  @!UP0 USEL UR6, UR37, UR6, !UP1 ;  /* 0x0000000625068287 */ /* 0x000fe8000c800000 */
[----:B------:R-:W-:Y:S02]  /*61f0*/  @!UP0 UIADD3 UR4, UPT, UPT, -UR7, UR6, URZ ;  /* 0x0000000607048290 */ /* 0x000fe4000fffe1ff */
[----:B------:R-:W-:Y:S02]  /*6200*/  @!UP0 UIADD3 UR6, UPT, UPT, UR7, -UR6, URZ ;  /* 0x8000000607068290 */ /* 0x000fe4000fffe0ff */
[----:B------:R-:W-:Y:S02]  /*6210*/  @!UP0 UIMAD UR38, UR4, UR5, UR38 ;  /* 0x00000005042682a4 */ /* 0x000fe4000f8e0226 */
[----:B------:R-:W-:Y:S02]  /*6220*/  @!UP0 UIMAD UR37, UR6, UR14, UR37 ;  /* 0x0000000e062582a4 */ /* 0x000fe4000f8e0225 */
[----:B------:R-:W-:Y:S09]  /*6230*/  ULOP3.LUT UP0, URZ, UR60, 0x90, URZ, 0xc0, !UPT ;  /* 0x000000903cff7892 */ /* 0x000ff2000f80c0ff */
[----:B------:R-:W-:Y:S05]  /*6240*/  BRA.U !UP0, `(.L_x_109) ;  /* 0x0000000108407547 */ /* 0x000fea000b800000 */
[----:B------:R-:W1:Y:S01]  /*6250*/  LDCU.64 UR8, c[0x4][0x80] ;  /* 0x01001000ff0877ac */ /* 0x000e620008000a00 */
[----:B------:R-:W-:Y:S01]  /*6260*/  MOV R3, 0x0 ;  /* 0x0000000000037802 */ /* 0x000fe20000000f00 */
[----:B------:R-:W-:Y:S02]  /*6270*/  HFMA2 R12, -RZ, RZ, 0, 5.9604644775390625e-08 ;  /* 0x00000001ff0c7431 */ /* 0x000fe400000001ff */
[----:B------:R-:W-:Y:S02]  /*6280*/  IMAD.MOV.U32 R8, RZ, RZ, 0x70 ;  /* 0x00000070ff087424 */ /* 0x000fe400078e00ff */
[----:B------:R-:W-:Y:S01]  /*6290*/  IMAD.MOV.U32 R13, RZ, RZ, RZ ;  /* 0x000000ffff0d7224 */ /* 0x000fe200078e00ff */
[----:B------:R-:W3:Y:S01]  /*62a0*/  LDCU.64 UR6, c[0x4][0x88] ;  /* 0x01001100ff0677ac */ /* 0x000ee20008000a00 */
[----:B------:R-:W4:Y:S01]  /*62b0*/  LDC.64 R2, c[0x4][R3] ;  /* 0x0100000003027b82 */ /* 0x000f220000000a00 */
[----:B------:R-:W2:Y:S01]  /*62c0*/  LDCU.64 UR4, c[0x4][0x8] ;  /* 0x01000100ff0477ac */ /* 0x000ea20008000a00 */
[----:B-1----:R-:W-:Y:S01]  /*62d0*/  MOV R5, UR9 ;  /* 0x0000000900057c02 */ /* 0x002fe20008000f00 */
[----:B------:R-:W-:Y:S01]  /*62e0*/  IMAD.U32 R4, RZ, RZ, UR8 ;  /* 0x00000008ff047e24 */ /* 0x000fe2000f8e00ff */
[----:B---3--:R-:W-:Y:S01]  /*62f0*/  MOV R7, UR7 ;  /* 0x0000000700077c02 */ /* 0x008fe20008000f00 */
[----:B------:R-:W-:Y:S01]  /*6300*/  IMAD.U32 R6, RZ, RZ, UR6 ;  /* 0x00000006ff067e24 */ /* 0x000fe2000f8e00ff */
[----:B--2---:R-:W-:Y:S01]  /*6310*/  MOV R11, UR5 ;  /* 0x00000005000b7c02 */ /* 0x004fe20008000f00 */
[----:B------:R-:W-:Y:S02]  /*6320*/  IMAD.U32 R10, RZ, RZ, UR4 ;  /* 0x00000004ff0a7e24 */ /* 0x000fe4000f8e00ff */
[----:B------:R-:W-:Y:S07]  /*6330*/  LEPC R20, `(.L_x_109) ;  /* 0x000000001014794e */ /* 0x000fee0000000000 */
[----:B----45:R-:W-:Y:S05]  /*6340*/  CALL.ABS.NOINC R2 ;  /* 0x0000000002007343 */ /* 0x030fea0003c00000 */
.L_x_109:
[----:B------:R-:W-:Y:S01]  /*6350*/  LOP3.LUT P0, RZ, R98, 0x90, RZ, 0xc0, !PT ;  /* 0x0000009062ff7812 */ /* 0x000fe2000780c0ff */
[----:B------:R-:W-:Y:S11]  /*6360*/  BSSY.RECONVERGENT B6, `(.L_x_110) ;  /* 0x0000013000067945 */ /* 0x000ff60003800200 */
[----:B------:R-:W-:Y:S01]  /*6370*/  @!UPT UIADD3 URZ, UPT, UPT, URZ, URZ, URZ ;  /* 0x000000fffffff290 */ /* 0x000fe2000fffe0ff */
[----:B------:R-:W-:Y:S05]  /*6380*/  @!P0 BRA `(.L_x_111) ;  /* 0x0000000000408947 */ /* 0x000fea0003800000 */
        /* <DEDUP_REMOVED lines=16> */
.L_x_111:
[----:B------:R-:W-:Y:S05]  /*6490*/  BSYNC.RECONVERGENT B6 ;  /* 0x0000000000067941 */ /* 0x000fea0003800200 */
.L_x_110:
[----:B------:R-:W-:Y:S02]  /*64a0*/  ISETP.NE.U32.AND P0, PT, RZ, UR56, PT ;  /* 0x00000038ff007c0c */ /* 0x000fe4000bf05070 */
[C---:B------:R-:W-:Y:S02]  /*64b0*/  ISETP.NE.U32.AND P4, PT, R86.reuse, RZ, PT ;  /* 0x000000ff5600720c */ /* 0x040fe40003f85070 */
[----:B------:R-:W-:Y:S02]  /*64c0*/  ISETP.NE.U32.AND P1, PT, R86, RZ, PT ;  /* 0x000000ff5600720c */ /* 0x000fe40003f25070 */
[----:B------:R-:W-:Y:S02]  /*64d0*/  ISETP.NE.AND.EX P0, PT, RZ, UR57, PT, P0 ;  /* 0x00000039ff007c0c */ /* 0x000fe4000bf05300 */
[C---:B------:R-:W-:Y:S02]  /*64e0*/  ISETP.NE.AND.EX P4, PT, R87.reuse, RZ, PT, P4 ;  /* 0x000000ff5700720c */ /* 0x040fe40003f85340 */
[----:B------:R-:W-:Y:S02]  /*64f0*/  ISETP.NE.AND.EX P1, PT, R87, RZ, P0, P1 ;  /* 0x000000ff5700720c */ /* 0x000fe40000725310 */
[----:B------:R-:W-:Y:S02]  /*6500*/  ISETP.NE.U32.AND P5, PT, R82, RZ, PT ;  /* 0x000000ff5200720c */ /* 0x000fe40003fa5070 */
[----:B------:R-:W-:Y:S02]  /*6510*/  ISETP.NE.U32.AND P2, PT, RZ, UR56, PT ;  /* 0x00000038ff007c0c */ /* 0x000fe4000bf45070 */
[----:B------:R-:W-:Y:S02]  /*6520*/  PLOP3.LUT P0, PT, PT, PT, PT, 0x8, 0x80 ;  /* 0x000000000080781c */ /* 0x000fe40003f0e170 */
[----:B------:R-:W-:Y:S02]  /*6530*/  ISETP.NE.AND.EX P5, PT, R83, RZ, PT, P5 ;  /* 0x000000ff5300720c */ /* 0x000fe40003fa5350 */
[----:B------:R-:W-:Y:S03]  /*6540*/  ISETP.NE.AND.EX P2, PT, RZ, UR57, PT, P2 ;  /* 0x00000039ff007c0c */ /* 0x000fe6000bf45320 */
[----:B------:R-:W-:Y:S01]  /*6550*/  @!P1 PLOP3.LUT P0, PT, P4, PT, PT, 0x80, 0x8 ;  /* 0x000000000008981c */ /* 0x000fe2000270f070 */
[----:B------:R-:W-:Y:S01]  /*6560*/  @!UPT UIADD3 URZ, UPT, UPT, URZ, URZ, URZ ;  /* 0x000000fffffff290 */ /* 0x000fe2000fffe0ff */
[----:B------:R-:W-:Y:S11]  /*6570*/  @!P4 BRA `(.L_x_112) ;  /* 0x000000000030c947 */ /* 0x000ff60003800000 */
[----:B------:R-:W-:Y:S01]  /*6580*/  ISETP.NE.U32.AND P3, PT, R84, RZ, PT ;  /* 0x000000ff5400720c */ /* 0x000fe20003f65070 */
[----:B------:R-:W1:Y:S01]  /*6590*/  LDCU.64 UR4, c[0x0][0x358] ;  /* 0x00006b00ff0477ac */ /* 0x000e620008000a00 */
[----:B------:R-:W-:Y:S02]  /*65a0*/  IMAD.MOV.U32 R90, RZ, RZ, 0x1 ;  /* 0x00000001ff5a7424 */ /* 0x000fe400078e00ff */
[----:B------:R-:W-:Y:S11]  /*65b0*/  ISETP.NE.AND.EX P3, PT, R85, RZ, PT, P3 ;  /* 0x000000ff5500720c */ /* 0x000ff60003f65330 */
[----:B------:R-:W-:Y:S02]  /*65c0*/  @!UPT UIADD3 URZ, UPT, UPT, URZ, URZ, URZ ;  /* 0x000000fffffff290 */ /* 0x000fe4000fffe0ff */
[----:B------:R-:W3:Y:S01]  /*65d0*/  @P3 LDC.64 R2, c[0x0][0x888] ;  /* 0x00022200ff023b82 */ /* 0x000ee20000000a00 */
[----:B--2---:R-:W-:Y:S04]  /*65e0*/  @P3 IMAD R0, R86, UR36, RZ ;  /* 0x0000002456003c24 */ /* 0x004fe8000f8e02ff */
[----:B---3--:R-:W-:Y:S04]  /*65f0*/  @P3 IMAD.WIDE R2, R0, 0x4, R2 ;  /* 0x0000000400023825 */ /* 0x008fe800078e0202 */
[----:B------:R-:W-:Y:S01]  /*6600*/  HFMA2 R0, -RZ, RZ, 0, 5.9604644775390625e-08 ;  /* 0x00000001ff007431 */ /* 0x000fe200000001ff */
[----:B-1---5:R1:W5:Y:S04]  /*6610*/  @P3 LDG.E R41, desc[UR4][R2.64] ;  /* 0x0000000402293981 */ /* 0x022368000c1e1900 */
[----:B------:R-:W-:Y:S01]  /*6620*/  @!P3 PRMT R90, R0, 0x7610, R90 ;  /* 0x00007610005ab816 */ /* 0x000fe2000000005a */
[----:B-1----:R-:W3:Y:S06]  /*6630*/  @!P3 LDC R41, c[0x0][0x880] ;  /* 0x00022000ff29bb82 */ /* 0x002eec0000000800 */
.L_x_112:
[----:B------:R-:W-:Y:S05]  /*6640*/  @!P5 BRA `(.L_x_113) ;  /* 0x000000000024d947 */ /* 0x000fea0003800000 */
[----:B------:R-:W-:Y:S01]  /*6650*/  ISETP.NE.U32.AND P3, PT, R80, RZ, PT ;  /* 0x000000ff5000720c */ /* 0x000fe20003f65070 */
[----:B------:R-:W1:Y:S03]  /*6660*/  LDCU.64 UR4, c[0x0][0x358] ;  /* 0x00006b00ff0477ac */ /* 0x000e660008000a00 */
[----:B------:R-:W-:Y:S11]  /*6670*/  ISETP.NE.AND.EX P3, PT, R81, RZ, PT, P3 ;  /* 0x000000ff5100720c */ /* 0x000ff60003f65330 */
[----:B------:R-:W-:Y:S02]  /*6680*/  @!UPT UIADD3 URZ, UPT, UPT, URZ, URZ, URZ ;  /* 0x000000fffffff290 */ /* 0x000fe4000fffe0ff */
[----:B------:R-:W4:Y:S01]  /*6690*/  @P3 LDC.64 R2, c[0x0][0x8a8] ;  /* 0x00022a00ff023b82 */ /* 0x000f220000000a00 */
[----:B--2---:R-:W-:Y:S04]  /*66a0*/  @P3 IMAD R0, R82, UR36, RZ ;  /* 0x0000002452003c24 */ /* 0x004fe8000f8e02ff */
[----:B----4-:R-:W-:Y:S05]  /*66b0*/  @P3 IMAD.WIDE R2, R0, 0x4, R2 ;  /* 0x0000000400023825 */ /* 0x010fea00078e0202 */
[----:B-1---5:R1:W5:Y:S02]  /*66c0*/  @P3 LDG.E R38, desc[UR4][R2.64] ;  /* 0x0000000402263981 */ /* 0x022364000c1e1900 */
[----:B-1----:R-:W4:Y:S02]  /*66d0*/  @!P3 LDC R38, c[0x0][0x8a0] ;  /* 0x00022800ff26bb82 */ /* 0x002f240000000800 */
.L_x_113:
[----:B---3-5:R-:W-:Y:S01]  /*66e0*/  FSETP.NEU.AND P3, PT, R41, RZ, PT ;  /* 0x000000ff2900720b */ /* 0x028fe20003f6d000 */
[----:B------:R-:W-:Y:S01]  /*66f0*/  BSSY B1, `(.L_x_114) ;  /* 0x0000040000017945 */ /* 0x000fe20003800000 */
[----:B------:R-:W-:Y:S01]  /*6700*/  SEL R7, RZ, 0xffffffff, P2 ;  /* 0xffffffffff077807 */ /* 0x000fe20001000000 */
[----:B------:R-:W-:Y:S01]  /*6710*/  IMAD.MOV.U32 R71, RZ, RZ, 0x1 ;  /* 0x00000001ff477424 */ /* 0x000fe200078e00ff */
[----:B--2---:R-:W-:Y:S01]  /*6720*/  @!P1 SEL R0, RZ, 0xffffffff, P3 ;  /* 0xffffffffff009807 */ /* 0x004fe20001800000 */
[----:B------:R-:W-:Y:S01]  /*6730*/  IMAD R39, R36, 0x40, R37 ;  /* 0x0000004024277824 */ /* 0x000fe200078e0225 */
[----:B------:R-:W-:Y:S02]  /*6740*/  LOP3.LUT P2, RZ, R90, 0xff, RZ, 0xc0, !PT ;  /* 0x000000ff5aff7812 */ /* 0x000fe4000784c0ff */
[----:B------:R-:W-:Y:S02]  /*6750*/  CS2R R78, SRZ ;  /* 0x00000000004e7805 */ /* 0x000fe4000001ff00 */
[----:B------:R-:W-:Y:S02]  /*6760*/  LEA R3, R95, UR44, 0x3 ;  /* 0x0000002c5f037c11 */ /* 0x000fe4000f8e18ff */
[----:B------:R-:W-:Y:S02]  /*6770*/  CS2R R76, SRZ ;  /* 0x00000000004c7805 */ /* 0x000fe4000001ff00 */
[----:B------:R-:W-:Y:S02]  /*6780*/  @P0 SEL R0, R7, R0, !P2 ;  /* 0x0000000007000207 */ /* 0x000fe40005000000 */
[----:B------:R-:W-:Y:S02]  /*6790*/  CS2R R74, SRZ ;  /* 0x00000000004a7805 */ /* 0x000fe4000001ff00 */
[----:B------:R-:W-:Y:S02]  /*67a0*/  LEA R92, R36, UR44, 0x3 ;  /* 0x0000002c245c7c11 */ /* 0x000fe4000f8e18ff */
[----:B------:R-:W-:Y:S02]  /*67b0*/  CS2R R72, SRZ ;  /* 0x0000000000487805 */ /* 0x000fe4000001ff00 */
[----:B------:R-:W-:Y:S02]  /*67c0*/  @!P1 LOP3.LUT R0, R0, 0x1, RZ, 0xc0, !PT ;  /* 0x0000000100009812 */ /* 0x000fe400078ec0ff */
[----:B------:R-:W-:Y:S02]  /*67d0*/  SHF.L.U32 R5, R97, 0x1f, RZ ;  /* 0x0000001f61057819 */ /* 0x000fe400000006ff */
[----:B------:R-:W-:Y:S02]  /*67e0*/  ISETP.NE.U32.OR P6, PT, R0, 0x1, P1 ;  /* 0x000000010000780c */ /* 0x000fe40000fc5470 */
[----:B------:R-:W-:Y:S02]  /*67f0*/  SEL R0, RZ, 0xffffffff, P3 ;  /* 0xffffffffff007807 */ /* 0x000fe40001800000 */
[----:B------:R-:W-:Y:S02]  /*6800*/  P2R R100, PR, RZ, 0x40 ;  /* 0x00000040ff647803 */ /* 0x000fe40000000000 */
[----:B------:R-:W-:Y:S04]  /*6810*/  @P4 SEL R0, R7, R0, !P2 ;  /* 0x0000000007004207 */ /* 0x000fe80005000000 */
[----:B------:R-:W-:Y:S03]  /*6820*/  LOP3.LUT R0, R0, 0x1, RZ, 0xc0, !PT ;  /* 0x0000000100007812 */ /* 0x000fe600078ec0ff */
[----:B------:R-:W-:Y:S02]  /*6830*/  @P6 SHF.L.U32 R2, R94, 0x1f, RZ ;  /* 0x0000001f5e026819 */ /* 0x000fe400000006ff */
[----:B------:R-:W-:Y:S02]  /*6840*/  ISETP.NE.U32.AND P5, PT, R0, 0x1, PT ;  /* 0x000000010000780c */ /* 0x000fe40003fa5070 */
[----:B------:R-:W1:Y:S02]  /*6850*/  @P6 SYNCS.PHASECHK.TRANS64.TRYWAIT P1, [R3+URZ+0xd0], R2 ;  /* 0x0000d002030065a7 */ /* 0x000e6400080211ff */
[----:B------:R-:W-:Y:S01]  /*6860*/  P2R R105, PR, RZ, 0x20 ;  /* 0x00000020ff697803 */ /* 0x000fe20000000000 */
[----:B------:R2:W3:Y:S01]  /*6870*/  SYNCS.PHASECHK.TRANS64.TRYWAIT P0, [R92+URZ+0x120], R5 ;  /* 0x000120055c0075a7 */ /* 0x0004e200080011ff */
[----:B-1----:R-:W-:Y:S01]  /*6880*/  @P6 SEL R71, RZ, 0x1, !P1 ;  /* 0x00000001ff476807 */ /* 0x002fe20004800000 */
[----:B--2---:R-:W-:Y:S06]  /*6890*/  @!P6 BRA `(.L_x_115) ;  /* 0x000000000094e947 */ /* 0x004fec0003800000 */
[----:B------:R-:W-:Y:S01]  /*68a0*/  @P5 IMAD R4, R95, 0x1000, R88 ;  /* 0x000010005f045824 */ /* 0x000fe200078e0258 */
[----:B------:R-:W-:Y:S01]  /*68b0*/  LOP3.LUT P6, RZ, R89, 0x80, RZ, 0xc0, !PT ;  /* 0x0000008059ff7812 */ /* 0x000fe200078cc0ff */
[----:B------:R-:W-:Y:S01]  /*68c0*/  BSSY B0, `(.L_x_116) ;  /* 0x0000010000007945 */ /* 0x000fe20003800000 */
[----:B------:R-:W-:Y:S01]  /*68d0*/  ISETP.NE.AND P2, PT, R71, RZ, PT ;  /* 0x000000ff4700720c */ /* 0x000fe20003f45270 */
[----:B------:R-:W-:Y:S01]  /*68e0*/  @P5 VIADD R2, R4, UR44 ;  /* 0x0000002c04025c36 */ /* 0x000fe20008000000 */
[----:B------:R-:W-:Y:S02]  /*68f0*/  PLOP3.LUT P1, PT, PT, PT, PT, 0x8, 0x80 ;  /* 0x000000000080781c */ /* 0x000fe40003f2e170 */
[----:B------:R-:W-:Y:S02]  /*6900*/  CS2R R74, SRZ ;  /* 0x00000000004a7805 */ /* 0x000fe4000001ff00 */
[----:B------:R-:W-:Y:S01]  /*6910*/  @P5 PLOP3.LUT P1, PT, P6, PT, PT, 0x80, 0x8 ;  /* 0x000000000008581c */ /* 0x000fe2000372f070 */
[C---:B------:R-:W-:Y:S01]  /*6920*/  @P5 VIADD R0, R2.reuse, 0x200 ;  /* 0x0000020002005836 */ /* 0x040fe20000000000 */
[----:B------:R-:W-:Y:S01]  /*6930*/  CS2R R72, SRZ ;  /* 0x0000000000487805 */ /* 0x000fe2000001ff00 */
[----:B------:R-:W-:Y:S01]  /*6940*/  @P5 VIADD R2, R2, 0x210 ;  /* 0x0000021002025836 */ /* 0x000fe20000000000 */
[----:B------:R-:W-:Y:S02]  /*6950*/  CS2R R78, SRZ ;  /* 0x00000000004e7805 */ /* 0x000fe4000001ff00 */
[----:B------:R-:W-:Y:S07]  /*6960*/  CS2R R76, SRZ ;  /* 0x00000000004c7805 */ /* 0x000fee000001ff00 */
[----:B------:R-:W-:Y:S01]  /*6970*/  @P1 VIADD R2, R0, 0xfffffff0 ;  /* 0xfffffff000021836 */ /* 0x000fe20000000000 */
[----:B------:R-:W-:Y:S06]  /*6980*/  @P2 BRA `(.L_x_117) ;  /* 0x00000000000c2947 */ /* 0x000fec0003800000 */
[----:B------:R-:W-:Y:S04]  /*6990*/  SHF.L.U32 R0, R94, 0x1f, RZ ;  /* 0x0000001f5e007819 */ /* 0x000fe800000006ff */
[----:B------:R-:W1:Y:S02]  /*69a0*/  SYNCS.PHASECHK.TRANS64.TRYWAIT P1, [R3+URZ+0xd0], R0 ;  /* 0x0000d000030075a7 */ /* 0x000e6400080211ff */
[----:B-1----:R-:W-:Y:S05]  /*69b0*/  @!P1 BRA `(.L_x_118) ;  /* 0x0000002800409947 */ /* 0x002fea0003800000 */
.L_x_117:
[----:B------:R-:W-:Y:S05]  /*69c0*/  BSYNC B0 ;  /* 0x0000000000007941 */ /* 0x000fea0003800000 */
.L_x_116:
[----:B------:R-:W-:Y:S01]  /*69d0*/  ISETP.NE.AND P1, PT, R105, RZ, PT ;  /* 0x000000ff6900720c */ /* 0x000fe20003f25270 */
[----:B-1----:R-:W-:Y:S02]  /*69e0*/  VIADD R3, R3, 0xe0 ;  /* 0x000000e003037836 */ /* 0x002fe40000000000 */
[----:B------:R-:W-:Y:S02]  /*69f0*/  IMAD.U32 R0, RZ, RZ, UR46 ;  /* 0x0000002eff007e24 */ /* 0x000fe4000f8e00ff */
[----:B------:R-:W-:Y:S03]  /*6a00*/  VIADD R95, R95, 0x1 ;  /* 0x000000015f5f7836 */ /* 0x000fe60000000000 */
[----:B------:R-:W-:Y:S05]  /*6a10*/  PRMT R0, R0, 0x654, R3 ;  /* 0x0000065400007816 */ /* 0x000fea0000000003 */
[----:B------:R1:W2:Y:S04]  /*6a20*/  @P1 LDS.128 R72, [R4+UR44+0x200] ;  /* 0x0002002c04481984 */ /* 0x0002a80008000c00 */
[----:B------:R1:W1:Y:S01]  /*6a30*/  @P1 LDS.128 R76, [R2] ;  /* 0x00000000024c1984 */ /* 0x0002620000000c00 */
[C---:B------:R-:W-:Y:S01]  /*6a40*/  ISETP.NE.AND P1, PT, R95.reuse, 0x2, PT ;  /* 0x000000025f00780c */ /* 0x040fe20003f25270 */
[----:B------:R-:W-:Y:S01]  /*6a50*/  @!PT LDS RZ, [RZ] ;  /* 0x00000000fffff984 */ /* 0x000fe20000000800 */
[----:B------:R-:W-:Y:S01]  /*6a60*/  @!PT LDS RZ, [RZ] ;  /* 0x00000000fffff984 */ /* 0x000fe20000000800 */
[----:B------:R-:W-:Y:S01]  /*6a70*/  @!PT LDS RZ, [RZ] ;  /* 0x00000000fffff984 */ /* 0x000fe20000000800 */
[----:B------:R-:W-:Y:S01]  /*6a80*/  @!PT LDS RZ, [RZ] ;  /* 0x00000000fffff984 */ /* 0x000fe20000000800 */
[----:B------:R5:W-:Y:S06]  /*6a90*/  MEMBAR.ALL.CTA ;  /* 0x0000000000007992 */ /* 0x000bec0000008000 */
[----:B-----5:R-:W5:Y:S01]  /*6aa0*/  FENCE.VIEW.ASYNC.S ;  /* 0x00000000000073c6 */ /* 0x020f620000000000 */
[----:B------:R-:W-:Y:S02]  /*6ab0*/  SEL R3, RZ, 0x1, P1 ;  /* 0x00000001ff037807 */ /* 0x000fe40000800000 */
[----:B------:R-:W-:Y:S02]  /*6ac0*/  SEL R95, R95, RZ, P1 ;  /* 0x000000ff5f5f7207 */ /* 0x000fe40000800000 */
[----:B------:R-:W-:Y:S01]  /*6ad0*/  LOP3.LUT R94, R94, R3, RZ, 0x3c, !PT ;  /* 0x000000035e5e7212 */ /* 0x000fe200078e3cff */
[----:B-----5:R1:W-:Y:S06]  /*6ae0*/  SYNCS.ARRIVE.TRANS64.RED.A1T0 RZ, [R0+URZ], RZ ;  /* 0x000000ff00ff79a7 */ /* 0x0203ec00081004ff */
.L_x_115:
[----:B------:R-:W-:Y:S05]  /*6af0*/  BSYNC B1 ;  /* 0x0000000000017941 */ /* 0x000fea0003800000 */
.L_x_114:
[----:B-1----:R-:W-:Y:S04]  /*6b00*/  SHF.R.U32.HI R0, RZ, 0x15, R39 ;  /* 0x00000015ff007819 */ /* 0x002fe80000011627 */
[----:B------:R-:W-:Y:S01]  /*6b10*/  LOP3.LUT P1, RZ, R0, 0x3, R91, 0x48, !PT ;  /* 0x0000000300ff7812 */ /* 0x000fe2000782485b */
[----:B------:R-:W-:Y:S01]  /*6b20*/  @!UPT UIADD3 URZ, UPT, UPT, URZ, URZ, URZ ;  /* 0x000000fffffff290 */ /* 0x000fe2000fffe0ff */
[----:B---3--:R-:W-:Y:S11]  /*6b30*/  @P0 BRA `(.L_x_119) ;  /* 0x0000000000080947 */ /* 0x008ff60003800000 */
[----:B------:R-:W1:Y:S02]  /*6b40*/  SYNCS.PHASECHK.TRANS64.TRYWAIT P0, [R92+URZ+0x120], R5 ;  /* 0x000120055c0075a7 */ /* 0x000e6400080011ff */
[----:B-1----:R-:W-:Y:S05]  /*6b50*/  @!P0 BRA `(.L_x_120) ;  /* 0x0000002400ec8947 */ /* 0x002fea0003800000 */
.L_x_119:
[----:B------:R-:W-:Y:S05]  /*6b60*/  @!P1 BRA `(.L_x_121) ;  /* 0x0000000000409947 */ /* 0x000fea0003800000 */
[----:B------:R-:W1:Y:S01]  /*6b70*/  LDCU.64 UR8, c[0x4][0x70] ;  /* 0x01000e00ff0877ac */ /* 0x000e620008000a00 */
[----:B------:R-:W-:Y:S01]  /*6b80*/  MOV R3, 0x0 ;  /* 0x0000000000037802 */ /* 0x000fe20000000f00 */
[----:B------:R-:W-:Y:S02]  /*6b90*/  HFMA2 R12, -RZ, RZ, 0, 5.9604644775390625e-08 ;  /* 0x00000001ff0c7431 */ /* 0x000fe400000001ff */
[----:B------:R-:W-:Y:S02]  /*6ba0*/  IMAD.MOV.U32 R8, RZ, RZ, 0x192 ;  /* 0x00000192ff087424 */ /* 0x000fe400078e00ff */
[----:B------:R-:W-:Y:S01]  /*6bb0*/  IMAD.MOV.U32 R13, RZ, RZ, RZ ;  /* 0x000000ffff0d7224 */ /* 0x000fe200078e00ff */
[----:B------:R-:W3:Y:S01]  /*6bc0*/  LDCU.64 UR6, c[0x4][0x78] ;  /* 0x01000f00ff0677ac */ /* 0x000ee20008000a00 */
[----:B------:R-:W2:Y:S01]  /*6bd0*/  LDC.64 R2, c[0x4][R3] ;  /* 0x0100000003027b82 */ /* 0x000ea20000000a00 */
[----:B------:R-:W5:Y:S01]  /*6be0*/  LDCU.64 UR4, c[0x4][0x10] ;  /* 0x01000200ff0477ac */ /* 0x000f620008000a00 */
[----:B-1----:R-:W-:Y:S01]  /*6bf0*/  MOV R5, UR9 ;  /* 0x0000000900057c02 */ /* 0x002fe20008000f00 */
[----:B------:R-:W-:Y:S01]  /*6c00*/  IMAD.U32 R4, RZ, RZ, UR8 ;  /* 0x00000008ff047e24 */ /* 0x000fe2000f8e00ff */
[----:B---3--:R-:W-:Y:S01]  /*6c10*/  MOV R7, UR7 ;  /* 0x0000000700077c02 */ /* 0x008fe20008000f00 */
[----:B------:R-:W-:Y:S01]  /*6c20*/  IMAD.U32 R6, RZ, RZ, UR6 ;  /* 0x00000006ff067e24 */ /* 0x000fe2000f8e00ff */
[----:B-----5:R-:W-:Y:S01]  /*6c30*/  MOV R11, UR5 ;  /* 0x00000005000b7c02 */ /* 0x020fe20008000f00 */
[----:B------:R-:W-:Y:S02]  /*6c40*/  IMAD.U32 R10, RZ, RZ, UR4 ;  /* 0x00000004ff0a7e24 */ /* 0x000fe4000f8e00ff */
[----:B------:R-:W-:Y:S07]  /*6c50*/  LEPC R20, `(.L_x_121) ;  /* 0x000000001014794e */ /* 0x000fee0000000000 */
[----:B--2-4-:R-:W-:Y:S05]  /*6c60*/  CALL.ABS.NOINC R2 ;  /* 0x0000000002007343 */ /* 0x014fea0003c00000 */
.L_x_121:
[-C--:B--2---:R-:W-:Y:S01]  /*6c70*/  F2FP.F16.E5M2.UNPACK_B R42, R72.reuse ;  /* 0x00000048ff2a723e */ /* 0x084fe200020004ff */
[----:B------:R-:W-:Y:S05]  /*6c80*/  WARPSYNC.ALL ;  /* 0x0000000000007948 */ /* 0x000fea0003800000 */
[----:B------:R-:W-:Y:S01]  /*6c90*/  R2UR UR4, R39 ;  /* 0x00000000270472ca */ /* 0x000fe200000e0000 */
[--C-:B------:R-:W-:Y:S01]  /*6ca0*/  HADD2.F32 R40, -RZ, R42.reuse.H0_H0 ;  /* 0x2000002aff287230 */ /* 0x100fe20000004100 */
[----:B------:R-:W-:Y:S01]  /*6cb0*/  F2FP.F16.E5M2.UNPACK_B R43, R72.H1 ;  /* 0x00000048ff2b723e */ /* 0x000fe200030004ff */
[----:B------:R-:W-:Y:S01]  /*6cc0*/  HADD2.F32 R42, -RZ, R42.H1_H1 ;  /* 0x3000002aff2a7230 */ /* 0x000fe20000004100 */
[-C--:B------:R-:W-:Y:S01]  /*6cd0*/  F2FP.F16.E5M2.UNPACK_B R45, R73.reuse ;  /* 0x00000049ff2d723e */ /* 0x080fe200020004ff */
[----:B------:R-:W-:Y:S01]  /*6ce0*/  BSSY.RECONVERGENT B0, `(.L_x_122) ;  /* 0x000009f000007945 */ /* 0x000fe20003800200 */
[----:B------:R-:W-:Y:S01]  /*6cf0*/  F2FP.F16.E5M2.UNPACK_B R47, R73.H1 ;  /* 0x00000049ff2f723e */ /* 0x000fe200030004ff */
[--C-:B------:R-:W-:Y:S01]  /*6d00*/  HADD2.F32 R44, -RZ, R43.reuse.H0_H0 ;  /* 0x2000002bff2c7230 */ /* 0x100fe20000004100 */
[-C--:B------:R-:W-:Y:S01]  /*6d10*/  F2FP.F16.E5M2.UNPACK_B R49, R74.reuse ;  /* 0x0000004aff31723e */ /* 0x080fe200020004ff */
[----:B------:R-:W-:Y:S01]  /*6d20*/  HADD2.F32 R46, -RZ, R43.H1_H1 ;  /* 0x3000002bff2e7230 */ /* 0x000fe20000004100 */
[----:B------:R-:W-:Y:S01]  /*6d30*/  F2FP.F16.E5M2.UNPACK_B R51, R74.H1 ;  /* 0x0000004aff33723e */ /* 0x000fe200030004ff */
[--C-:B------:R-:W-:Y:S01]  /*6d40*/  HADD2.F32 R43, -RZ, R45.reuse.H0_H0 ;  /* 0x2000002dff2b7230 */ /* 0x100fe20000004100 */
[-C--:B------:R-:W-:Y:S01]  /*6d50*/  F2FP.F16.E5M2.UNPACK_B R53, R75.reuse ;  /* 0x0000004bff35723e */ /* 0x080fe200020004ff */
[----:B-1----:R-:W4:Y:S01]  /*6d60*/  LDTM.x32 R4, tmem[UR4] ;  /* 0x00000004000479ee */ /* 0x002f2200082c0000 */
[----:B------:R-:W-:Y:S01]  /*6d70*/  F2FP.F16.E5M2.UNPACK_B R55, R75.H1 ;  /* 0x0000004bff37723e */ /* 0x000fe200030004ff */
[----:B------:R-:W-:Y:S01]  /*6d80*/  HADD2.F32 R48, -RZ, R45.H1_H1 ;  /* 0x3000002dff307230 */ /* 0x000fe20000004100 */
[-C--:B------:R-:W-:Y:S01]  /*6d90*/  F2FP.F16.E5M2.UNPACK_B R57, R76.reuse ;  /* 0x0000004cff39723e */ /* 0x080fe200020004ff */
[----:B------:R-:W-:Y:S01]  /*6da0*/  HADD2.F32 R52, -RZ, R49.H1_H1 ;  /* 0x30000031ff347230 */ /* 0x000fe20000004100 */
[----:B------:R-:W-:Y:S01]  /*6db0*/  ISETP.NE.AND P6, PT, R100, RZ, PT ;  /* 0x000000ff6400720c */ /* 0x000fe20003fc5270 */
[----:B------:R-:W-:Y:S01]  /*6dc0*/  HADD2.F32 R56, -RZ, R53.H1_H1 ;  /* 0x30000035ff387230 */ /* 0x000fe20000004100 */
[----:B------:R-:W-:Y:S01]  /*6dd0*/  MOV R104, 0x10 ;  /* 0x0000001000687802 */ /* 0x000fe20000000f00 */
[----:B------:R-:W-:Y:S01]  /*6de0*/  HADD2.F32 R60, -RZ, R57.H1_H1 ;  /* 0x30000039ff3c7230 */ /* 0x000fe20000004100 */
[----:B------:R-:W-:Y:S01]  /*6df0*/  IADD3 R107, PT, PT, R88, UR44, RZ ;  /* 0x0000002c586b7c10 */ /* 0x000fe2000fffe0ff */
[--C-:B------:R-:W-:Y:S01]  /*6e00*/  HADD2.F32 R45, -RZ, R47.reuse.H0_H0 ;  /* 0x2000002fff2d7230 */ /* 0x100fe20000004100 */
[----:B------:R-:W-:Y:S01]  /*6e10*/  LOP3.LUT P5, RZ, R89, 0x80, RZ, 0xc0, !PT ;  /* 0x0000008059ff7812 */ /* 0x000fe200078ac0ff */
[----:B------:R-:W-:Y:S01]  /*6e20*/  HADD2.F32 R50, -RZ, R47.H1_H1 ;  /* 0x3000002fff327230 */ /* 0x000fe20000004100 */
[----:B------:R-:W-:Y:S01]  /*6e30*/  F2FP.F16.E5M2.UNPACK_B R59, R76.H1 ;  /* 0x0000004cff3b723e */ /* 0x000fe200030004ff */
[----:B------:R-:W-:Y:S01]  /*6e40*/  HADD2.F32 R47, -RZ, R49.H0_H0 ;  /* 0x20000031ff2f7230 */ /* 0x000fe20000004100 */
[----:B------:R-:W-:Y:S01]  /*6e50*/  SEL R106, R104, 0xfffffff0, !P5 ;  /* 0xfffffff0686a7807 */ /* 0x000fe20006800000 */
[--C-:B------:R-:W-:Y:S01]  /*6e60*/  HADD2.F32 R49, -RZ, R51.reuse.H0_H0 ;  /* 0x20000033ff317230 */ /* 0x100fe20000004100 */
[-C--:B------:R-:W-:Y:S01]  /*6e70*/  F2FP.F16.E5M2.UNPACK_B R61, R77.reuse ;  /* 0x0000004dff3d723e */ /* 0x080fe200020004ff */
[----:B------:R-:W-:Y:S01]  /*6e80*/  HADD2.F32 R54, -RZ, R51.H1_H1 ;  /* 0x30000033ff367230 */ /* 0x000fe20000004100 */
[----:B------:R-:W-:Y:S01]  /*6e90*/  IADD3 R104, PT, PT, R107, R106, RZ ;  /* 0x0000006a6b687210 */ /* 0x000fe20007ffe0ff */
[----:B------:R-:W-:Y:S01]  /*6ea0*/  HADD2.F32 R51, -RZ, R53.H0_H0 ;  /* 0x20000035ff337230 */ /* 0x000fe20000004100 */
[----:B------:R-:W-:Y:S01]  /*6eb0*/  F2FP.F16.E5M2.UNPACK_B R63, R77.H1 ;  /* 0x0000004dff3f723e */ /* 0x000fe200030004ff */
[----:B------:R-:W-:Y:S01]  /*6ec0*/  HADD2.F32 R64, -RZ, R61.H1_H1 ;  /* 0x3000003dff407230 */ /* 0x000fe20000004100 */
[----:B------:R-:W-:Y:S01]  /*6ed0*/  F2FP.F16.E5M2.UNPACK_B R65, R78 ;  /* 0x0000004eff41723e */ /* 0x000fe200020004ff */
[C---:B----4-:R-:W-:Y:S01]  /*6ee0*/  FMUL R0, R38.reuse, R4 ;  /* 0x0000000426007220 */ /* 0x050fe20000400000 */
[C---:B------:R-:W-:Y:S01]  /*6ef0*/  FMUL R2, R38.reuse, R5 ;  /* 0x0000000526027220 */ /* 0x040fe20000400000 */
[C---:B------:R-:W-:Y:S01]  /*6f00*/  FMUL R4, R38.reuse, R8 ;  /* 0x0000000826047220 */ /* 0x040fe20000400000 */
[C---:B------:R-:W-:Y:S01]  /*6f10*/  FMUL R5, R38.reuse, R9 ;  /* 0x0000000926057220 */ /* 0x040fe20000400000 */
[C---:B------:R-:W-:Y:S01]  /*6f20*/  FFMA R0, R41.reuse, R40, R0 ;  /* 0x0000002829007223 */ /* 0x040fe20000000000 */
[C---:B------:R-:W-:Y:S01]  /*6f30*/  FFMA R2, R41.reuse, R42, R2 ;  /* 0x0000002a29027223 */ /* 0x040fe20000000002 */
[C---:B------:R-:W-:Y:S01]  /*6f40*/  FMUL R8, R38.reuse, R12 ;  /* 0x0000000c26087220 */ /* 0x040fe20000400000 */
[C---:B------:R-:W-:Y:S01]  /*6f50*/  FMUL R9, R38.reuse, R13 ;  /* 0x0000000d26097220 */ /* 0x040fe20000400000 */
[C---:B------:R-:W-:Y:S01]  /*6f60*/  FMUL R12, R38.reuse, R16 ;  /* 0x00000010260c7220 */ /* 0x040fe20000400000 */
[C---:B------:R-:W-:Y:S01]  /*6f70*/  FMUL R13, R38.reuse, R17 ;  /* 0x00000011260d7220 */ /* 0x040fe20000400000 */
[C---:B------:R-:W-:Y:S01]  /*6f80*/  FMUL R16, R38.reuse, R20 ;  /* 0x0000001426107220 */ /* 0x040fe20000400000 */
[C---:B------:R-:W-:Y:S01]  /*6f90*/  FMUL R17, R38.reuse, R21 ;  /* 0x0000001526117220 */ /* 0x040fe20000400000 */
[C---:B------:R-:W-:Y:S01]  /*6fa0*/  FMUL R20, R38.reuse, R24 ;  /* 0x0000001826147220 */ /* 0x040fe20000400000 */
[C---:B------:R-:W-:Y:S01]  /*6fb0*/  FMUL R21, R38.reuse, R25 ;  /* 0x0000001926157220 */ /* 0x040fe20000400000 */
[----:B------:R-:W-:Y:S02]  /*6fc0*/  HADD2.F32 R68, -RZ, R65.H1_H1 ;  /* 0x30000041ff447230 */ /* 0x000fe40000004100 */
[C---:B------:R-:W-:Y:S01]  /*6fd0*/  FMUL R24, R38.reuse, R28 ;  /* 0x0000001c26187220 */ /* 0x040fe20000400000 */
[C---:B------:R-:W-:Y:S01]  /*6fe0*/  FMUL R25, R38.reuse, R29 ;  /* 0x0000001d26197220 */ /* 0x040fe20000400000 */
[C---:B------:R-:W-:Y:S01]  /*6ff0*/  FMUL R28, R38.reuse, R32 ;  /* 0x00000020261c7220 */ /* 0x040fe20000400000 */
[C---:B------:R-:W-:Y:S01]  /*7000*/  FMUL R29, R38.reuse, R33 ;  /* 0x00000021261d7220 */ /* 0x040fe20000400000 */
[C---:B------:R-:W-:Y:S01]  /*7010*/  FMUL R3, R38.reuse, R6 ;  /* 0x0000000626037220 */ /* 0x040fe20000400000 */
[C---:B------:R-:W-:Y:S01]  /*7020*/  FMUL R7, R38.reuse, R7 ;  /* 0x0000000726077220 */ /* 0x040fe20000400000 */
[C---:B------:R-:W-:Y:S01]  /*7030*/  FMUL R6, R38.reuse, R10 ;  /* 0x0000000a26067220 */ /* 0x040fe20000400000 */
[----:B------:R-:W-:Y:S01]  /*7040*/  F2FP.F16.E5M2.UNPACK_B R67, R78.H1 ;  /* 0x0000004eff43723e */ /* 0x000fe200030004ff */
[C---:B------:R-:W-:Y:S01]  /*7050*/  FFMA R3, R41.reuse, R44, R3 ;  /* 0x0000002c29037223 */ /* 0x040fe20000000003 */
[C---:B------:R-:W-:Y:S01]  /*7060*/  FFMA R7, R41.reuse, R46, R7 ;  /* 0x0000002e29077223 */ /* 0x040fe20000000007 */
[----:B------:R-:W-:Y:S01]  /*7070*/  F2FP.F16.E5M2.UNPACK_B R40, R79 ;  /* 0x0000004fff28723e */ /* 0x000fe200020004ff */
[C---:B------:R-:W-:Y:S01]  /*7080*/  FFMA R4, R41.reuse, R43, R4 ;  /* 0x0000002b29047223 */ /* 0x040fe20000000004 */
[C---:B------:R-:W-:Y:S01]  /*7090*/  FFMA R5, R41.reuse, R48, R5 ;  /* 0x0000003029057223 */ /* 0x040fe20000000005 */
[----:B------:R-:W-:Y:S01]  /*70a0*/  F2FP.F16.E5M2.UNPACK_B R42, R79.H1 ;  /* 0x0000004fff2a723e */ /* 0x000fe200030004ff */
[----:B------:R-:W-:Y:S01]  /*70b0*/  FFMA R6, R41, R45, R6 ;  /* 0x0000002d29067223 */ /* 0x000fe20000000006 */
[----:B------:R-:W-:Y:S01]  /*70c0*/  F2FP.SATFINITE.E5M2.F32.PACK_AB_MERGE_C R101, R7, R3, RZ ;  /* 0x000000030765723e */ /* 0x000fe200048060ff */
[C---:B------:R-:W-:Y:S01]  /*70d0*/  FMUL R11, R38.reuse, R11 ;  /* 0x0000000b260b7220 */ /* 0x040fe20000400000 */
[C---:B------:R-:W-:Y:S01]  /*70e0*/  FMUL R10, R38.reuse, R14 ;  /* 0x0000000e260a7220 */ /* 0x040fe20000400000 */
[----:B------:R-:W-:Y:S01]  /*70f0*/  FMUL R15, R38, R15 ;  /* 0x0000000f260f7220 */ /* 0x000fe20000400000 */
[----:B------:R-:W-:Y:S01]  /*7100*/  F2FP.SATFINITE.E5M2.F32.PACK_AB_MERGE_C R100, R2, R0, R101 ;  /* 0x000000000264723e */ /* 0x000fe20004806065 */
[C---:B------:R-:W-:Y:S01]  /*7110*/  FFMA R11, R41.reuse, R50, R11 ;  /* 0x00000032290b7223 */ /* 0x040fe2000000000b */
[----:B------:R-:W-:Y:S01]  /*7120*/  FFMA R8, R41, R47, R8 ;  /* 0x0000002f29087223 */ /* 0x000fe20000000008 */
[----:B------:R-:W-:Y:S01]  /*7130*/  ISETP.NE.AND P0, PT, R99, RZ, PT ;  /* 0x000000ff6300720c */ /* 0x000fe20003f05270 */
[----:B------:R-:W-:Y:S01]  /*7140*/  FFMA R9, R41, R52, R9 ;  /* 0x0000003429097223 */ /* 0x000fe20000000009 */
[--C-:B------:R-:W-:Y:S01]  /*7150*/  HADD2.F32 R53, -RZ, R55.reuse.H0_H0 ;  /* 0x20000037ff357230 */ /* 0x100fe20000004100 */
[----:B------:R-:W-:Y:S01]  /*7160*/  F2FP.SATFINITE.E5M2.F32.PACK_AB_MERGE_C R101, R11, R6, RZ ;  /* 0x000000060b65723e */ /* 0x000fe200048060ff */
[C---:B------:R-:W-:Y:S01]  /*7170*/  FFMA R10, R41.reuse, R49, R10 ;  /* 0x00000031290a7223 */ /* 0x040fe2000000000a */
[C---:B------:R-:W-:Y:S01]  /*7180*/  FFMA R15, R41.reuse, R54, R15 ;  /* 0x00000036290f7223 */ /* 0x040fe2000000000f */
[----:B------:R-:W-:Y:S01]  /*7190*/  FFMA R12, R41, R51, R12 ;  /* 0x00000033290c7223 */ /* 0x000fe2000000000c */
[----:B------:R-:W-:Y:S01]  /*71a0*/  F2FP.SATFINITE.E5M2.F32.PACK_AB_MERGE_C R101, R5, R4, R101 ;  /* 0x000000040565723e */ /* 0x000fe20004806065 */
[----:B------:R-:W-:Y:S01]  /*71b0*/  FFMA R13, R41, R56, R13 ;  /* 0x00000038290d7223 */ /* 0x000fe2000000000d */
[----:B------:R-:W-:Y:S01]  /*71c0*/  HADD2.F32 R58, -RZ, R55.H1_H1 ;  /* 0x30000037ff3a7230 */ /* 0x000fe20000004100 */
[----:B------:R-:W-:Y:S01]  /*71d0*/  F2FP.SATFINITE.E5M2.F32.PACK_AB_MERGE_C R102, R15, R10, RZ ;  /* 0x0000000a0f66723e */ /* 0x000fe200048060ff */
[----:B------:R-:W-:Y:S02]  /*71e0*/  HADD2.F32 R55, -RZ, R57.H0_H0 ;  /* 0x20000039ff377230 */ /* 0x000fe40000004100 */
[C---:B------:R-:W-:Y:S01]  /*71f0*/  FMUL R14, R38.reuse, R18 ;  /* 0x00000012260e7220 */ /* 0x040fe20000400000 */
[C---:B------:R-:W-:Y:S01]  /*7200*/  FMUL R19, R38.reuse, R19 ;  /* 0x0000001326137220 */ /* 0x040fe20000400000 */
[--C-:B------:R-:W-:Y:S02]  /*7210*/  HADD2.F32 R57, -RZ, R59.reuse.H0_H0 ;  /* 0x2000003bff397230 */ /* 0x100fe40000004100 */
[C---:B------:R-:W-:Y:S01]  /*7220*/  FMUL R18, R38.reuse, R22 ;  /* 0x0000001626127220 */ /* 0x040fe20000400000 */
[C---:B------:R-:W-:Y:S01]  /*7230*/  FFMA R14, R41.reuse, R53, R14 ;  /* 0x00000035290e7223 */ /* 0x040fe2000000000e */
[----:B------:R-:W-:Y:S02]  /*7240*/  HADD2.F32 R62, -RZ, R59.H1_H1 ;  /* 0x3000003bff3e7230 */ /* 0x000fe40000004100 */
[C---:B------:R-:W-:Y:S01]  /*7250*/  FFMA R19, R41.reuse, R58, R19 ;  /* 0x0000003a29137223 */ /* 0x040fe20000000013 */
[----:B------:R-:W-:Y:S02]  /*7260*/  HADD2.F32 R59, -RZ, R61.H0_H0 ;  /* 0x2000003dff3b7230 */ /* 0x000fe40000004100 */
[C---:B------:R-:W-:Y:S01]  /*7270*/  FMUL R23, R38.reuse, R23 ;  /* 0x0000001726177220 */ /* 0x040fe20000400000 */
[C---:B------:R-:W-:Y:S01]  /*7280*/  FFMA R16, R41.reuse, R55, R16 ;  /* 0x0000003729107223 */ /* 0x040fe20000000010 */
[C---:B------:R-:W-:Y:S01]  /*7290*/  FFMA R17, R41.reuse, R60, R17 ;  /* 0x0000003c29117223 */ /* 0x040fe20000000011 */
[--C-:B------:R-:W-:Y:S02]  /*72a0*/  HADD2.F32 R61, -RZ, R63.reuse.H0_H0 ;  /* 0x2000003fff3d7230 */ /* 0x100fe40000004100 */
[C---:B------:R-:W-:Y:S01]  /*72b0*/  FFMA R18, R41.reuse, R57, R18 ;  /* 0x0000003929127223 */ /* 0x040fe20000000012 */
[----:B------:R-:W-:Y:S02]  /*72c0*/  HADD2.F32 R66, -RZ, R63.H1_H1 ;  /* 0x3000003fff427230 */ /* 0x000fe40000004100 */
[C---:B------:R-:W-:Y:S01]  /*72d0*/  FMUL R22, R38.reuse, R26 ;  /* 0x0000001a26167220 */ /* 0x040fe20000400000 */
[----:B------:R-:W-:Y:S02]  /*72e0*/  HADD2.F32 R63, -RZ, R65.H0_H0 ;  /* 0x20000041ff3f7230 */ /* 0x000fe40000004100 */
[C---:B------:R-:W-:Y:S01]  /*72f0*/  FFMA R23, R41.reuse, R62, R23 ;  /* 0x0000003e29177223 */ /* 0x040fe20000000017 */
[C---:B------:R-:W-:Y:S01]  /*7300*/  FMUL R27, R38.reuse, R27 ;  /* 0x0000001b261b7220 */ /* 0x040fe20000400000 */
[C---:B------:R-:W-:Y:S01]  /*7310*/  FFMA R20, R41.reuse, R59, R20 ;  /* 0x0000003b29147223 */ /* 0x040fe20000000014 */
[C---:B------:R-:W-:Y:S01]  /*7320*/  FFMA R21, R41.reuse, R64, R21 ;  /* 0x0000004029157223 */ /* 0x040fe20000000015 */
[--C-:B------:R-:W-:Y:S02]  /*7330*/  HADD2.F32 R65, -RZ, R67.reuse.H0_H0 ;  /* 0x20000043ff417230 */ /* 0x100fe40000004100 */
[C---:B------:R-:W-:Y:S01]  /*7340*/  FFMA R22, R41.reuse, R61, R22 ;  /* 0x0000003d29167223 */ /* 0x040fe20000000016 */
[----:B------:R-:W-:Y:S02]  /*7350*/  HADD2.F32 R70, -RZ, R67.H1_H1 ;  /* 0x30000043ff467230 */ /* 0x000fe40000004100 */
[C---:B------:R-:W-:Y:S01]  /*7360*/  FMUL R26, R38.reuse, R30 ;  /* 0x0000001e261a7220 */ /* 0x040fe20000400000 */
[--C-:B------:R-:W-:Y:S02]  /*7370*/  HADD2.F32 R67, -RZ, R40.reuse.H0_H0 ;  /* 0x20000028ff437230 */ /* 0x100fe40000004100 */
[C---:B------:R-:W-:Y:S01]  /*7380*/  FFMA R27, R41.reuse, R66, R27 ;  /* 0x00000042291b7223 */ /* 0x040fe2000000001b */
[C---:B------:R-:W-:Y:S01]  /*7390*/  FMUL R31, R38.reuse, R31 ;  /* 0x0000001f261f7220 */ /* 0x040fe20000400000 */
[C---:B------:R-:W-:Y:S01]  /*73a0*/  FFMA R24, R41.reuse, R63, R24 ;  /* 0x0000003f29187223 */ /* 0x040fe20000000018 */
[----:B------:R-:W-:Y:S02]  /*73b0*/  HADD2.F32 R40, -RZ, R40.H1_H1 ;  /* 0x30000028ff287230 */ /* 0x000fe40000004100 */
[C---:B------:R-:W-:Y:S01]  /*73c0*/  FFMA R25, R41.reuse, R68, R25 ;  /* 0x0000004429197223 */ /* 0x040fe20000000019 */
[--C-:B------:R-:W-:Y:S02]  /*73d0*/  HADD2.F32 R69, -RZ, R42.reuse.H0_H0 ;  /* 0x2000002aff457230 */ /* 0x100fe40000004100 */
[C---:B------:R-:W-:Y:S01]  /*73e0*/  FFMA R26, R41.reuse, R65, R26 ;  /* 0x00000041291a7223 */ /* 0x040fe2000000001a */
[----:B------:R-:W-:Y:S02]  /*73f0*/  HADD2.F32 R42, -RZ, R42.H1_H1 ;  /* 0x3000002aff2a7230 */ /* 0x000fe40000004100 */
[C---:B------:R-:W-:Y:S01]  /*7400*/  FMUL R30, R38.reuse, R34 ;  /* 0x00000022261e7220 */ /* 0x040fe20000400000 */
[----:B------:R-:W-:Y:S01]  /*7410*/  FFMA R31, R41, R70, R31 ;  /* 0x00000046291f7223 */ /* 0x000fe2000000001f */
[----:B------:R-:W-:Y:S01]  /*7420*/  FMUL R35, R38, R35 ;  /* 0x0000002326237220 */ /* 0x000fe20000400000 */
[----:B------:R-:W-:Y:S01]  /*7430*/  F2FP.SATFINITE.E5M2.F32.PACK_AB_MERGE_C R103, R19, R14, RZ ;  /* 0x0000000e1367723e */ /* 0x000fe200048060ff */
[C---:B------:R-:W-:Y:S01]  /*7440*/  FFMA R28, R41.reuse, R67, R28 ;  /* 0x00000043291c7223 */ /* 0x040fe2000000001c */
[C---:B------:R-:W-:Y:S01]  /*7450*/  FFMA R29, R41.reuse, R40, R29 ;  /* 0x00000028291d7223 */ /* 0x040fe2000000001d */
[C---:B------:R-:W-:Y:S01]  /*7460*/  FFMA R30, R41.reuse, R69, R30 ;  /* 0x00000045291e7223 */ /* 0x040fe2000000001e */
[----:B------:R-:W-:Y:S01]  /*7470*/  FFMA R35, R41, R42, R35 ;  /* 0x0000002a29237223 */ /* 0x000fe20000000023 */
[----:B------:R-:W-:Y:S02]  /*7480*/  F2FP.SATFINITE.E5M2.F32.PACK_AB_MERGE_C R102, R9, R8, R102 ;  /* 0x000000080966723e */ /* 0x000fe40004806066 */
[----:B------:R-:W-:Y:S02]  /*7490*/  F2FP.SATFINITE.E5M2.F32.PACK_AB_MERGE_C R103, R13, R12, R103 ;  /* 0x0000000c0d67723e */ /* 0x000fe40004806067 */
[----:B------:R-:W-:Y:S02]  /*74a0*/  F2FP.SATFINITE.E5M2.F32.PACK_AB_MERGE_C R108, R23, R18, RZ ;  /* 0x00000012176c723e */ /* 0x000fe400048060ff */
[----:B------:R-:W-:Y:S01]  /*74b0*/  F2FP.SATFINITE.E5M2.F32.PACK_AB_MERGE_C R109, R27, R22, RZ ;  /* 0x000000161b6d723e */ /* 0x000fe200048060ff */
[----:B------:R1:W-:Y:S01]  /*74c0*/  STS.128 [R88+UR44+0x2200], R100 ;  /* 0x0022006458007988 */ /* 0x0003e20008000c2c */
[----:B------:R-:W-:Y:S02]  /*74d0*/  F2FP.SATFINITE.E5M2.F32.PACK_AB_MERGE_C R112, R31, R26, RZ ;  /* 0x0000001a1f70723e */ /* 0x000fe400048060ff */
[----:B------:R-:W-:Y:S02]  /*74e0*/  F2FP.SATFINITE.E5M2.F32.PACK_AB_MERGE_C R113, R35, R30, RZ ;  /* 0x0000001e2371723e */ /* 0x000fe400048060ff */
[----:B------:R-:W-:Y:S02]  /*74f0*/  F2FP.SATFINITE.E5M2.F32.PACK_AB_MERGE_C R108, R17, R16, R108 ;  /* 0x00000010116c723e */ /* 0x000fe4000480606c */
[----:B------:R-:W-:Y:S02]  /*7500*/  F2FP.SATFINITE.E5M2.F32.PACK_AB_MERGE_C R109, R21, R20, R109 ;  /* 0x00000014156d723e */ /* 0x000fe4000480606d */
[----:B------:R-:W-:Y:S02]  /*7510*/  F2FP.SATFINITE.E5M2.F32.PACK_AB_MERGE_C R110, R25, R24, R112 ;  /* 0x00000018196e723e */ /* 0x000fe40004806070 */
[----:B------:R-:W-:Y:S02]  /*7520*/  F2FP.SATFINITE.E5M2.F32.PACK_AB_MERGE_C R111, R29, R28, R113 ;  /* 0x0000001c1d6f723e */ /* 0x000fe40004806071 */
[----:B------:R-:W-:Y:S02]  /*7530*/  LEA R107, R95, UR44, 0x3 ;  /* 0x0000002c5f6b7c11 */ /* 0x000fe4000f8e18ff */
[----:B------:R-:W-:Y:S01]  /*7540*/  @P6 SHF.L.U32 R112, R94, 0x1f, RZ ;  /* 0x0000001f5e706819 */ /* 0x000fe200000006ff */
[----:B------:R1:W-:Y:S01]  /*7550*/  STS.128 [R104+0x2200], R108 ;  /* 0x0022006c68007388 */ /* 0x0003e20000000c00 */
[----:B------:R-:W-:Y:S01]  /*7560*/  @!PT LDS RZ, [RZ] ;  /* 0x00000000fffff984 */ /* 0x000fe20000000800 */
[----:B------:R-:W-:Y:S01]  /*7570*/  @!PT LDS RZ, [RZ] ;  /* 0x00000000fffff984 */ /* 0x000fe20000000800 */
[----:B------:R-:W-:Y:S01]  /*7580*/  @!PT LDS RZ, [RZ] ;  /* 0x00000000fffff984 */ /* 0x000fe20000000800 */
[----:B------:R-:W-:Y:S01]  /*7590*/  @!PT LDS RZ, [RZ] ;  /* 0x00000000fffff984 */ /* 0x000fe20000000800 */
[----:B------:R2:W-:Y:S07]  /*75a0*/  MEMBAR.ALL.CTA ;  /* 0x0000000000007992 */ /* 0x0005ee0000008000 */
[----:B--2---:R-:W2:Y:S02]  /*75b0*/  FENCE.VIEW.ASYNC.S ;  /* 0x00000000000073c6 */ /* 0x004ea40000000000 */
[----:B--2---:R-:W-:Y:S06]  /*75c0*/  BAR.SYNC.DEFER_BLOCKING 0x1, 0x80 ;  /* 0x0042000000007b1d */ /* 0x004fec0000010000 */
[----:B------:R-:W-:Y:S05]  /*75d0*/  @P0 BRA `(.L_x_123) ;  /* 0x00000000003c0947 */ /* 0x000fea0003800000 */
[----:B------:R-:W2:Y:S01]  /*75e0*/  LDCU.64 UR6, c[0x0][0x348] ;  /* 0x00006900ff0677ac */ /* 0x000ea20008000a00 */
[----:B------:R-:W-:Y:S01]  /*75f0*/  UIADD3 UR4, UPT, UPT, UR44, 0x2200, URZ ;  /* 0x000022002c047890 */ /* 0x000fe2000fffe0ff */
[----:B------:R-:W-:Y:S01]  /*7600*/  UMOV UR51, UR36 ;  /* 0x0000002400337c82 */ /* 0x000fe20008000000 */
[----:B------:R-:W-:Y:S02]  /*7610*/  UIADD3 UR9, UPT, UPT, UR49, 0x40, URZ ;  /* 0x0000004031097890 */ /* 0x000fe4000fffe0ff */
[----:B------:R-:W-:Y:S02]  /*7620*/  UIADD3 UR8, UPT, UPT, UR44, 0x2a00, URZ ;  /* 0x00002a002c087890 */ /* 0x000fe4000fffe0ff */
[----:B------:R-:W-:Y:S01]  /*7630*/  MOV R98, UR4 ;  /* 0x0000000400627c02 */ /* 0x000fe20008000f00 */
[----:B------:R-:W-:Y:S01]  /*7640*/  UMOV UR10, UR50 ;  /* 0x00000032000a7c82 */ /* 0x000fe20008000000 */
[----:B------:R-:W-:Y:S02]  /*7650*/  UMOV UR11, UR36 ;  /* 0x00000024000b7c82 */ /* 0x000fe40008000000 */
[----:B------:R-:W-:Y:S01]  /*7660*/  R2UR UR48, R98 ;  /* 0x00000000623072ca */ /* 0x000fe200000e0000 */
[----:B--2---:R-:W-:Y:S04]  /*7670*/  UIADD3 UR4, UP0, UPT, UR6, 0x680, URZ ;  /* 0x0000068006047890 */ /* 0x004fe8000ff1e0ff */
[----:B------:R-:W-:Y:S09]  /*7680*/  UIADD3.X UR5, UPT, UPT, URZ, UR7, URZ, UP0, !UPT ;  /* 0x00000007ff057290 */ /* 0x000ff200087fe4ff */
[----:B------:R2:W-:Y:S01]  /*7690*/  UTMASTG.3D [UR48], [UR4] ;  /* 0x00000030040073b5 */ /* 0x0005e20008010000 */
[----:B------:R2:W-:Y:S01]  /*76a0*/  UTMASTG.3D [UR8], [UR4] ;  /* 0x00000008040073b5 */ /* 0x0005e20008010000 */
[----:B------:R0:W-:Y:S01]  /*76b0*/  UTMACMDFLUSH ;  /* 0x00000000000079b7 */ /* 0x0001e20000000000 */
[----:B--2---:R-:W-:Y:S04]  /*76c0*/  DEPBAR.LE SB0, 0x1 ;  /* 0x000080400000791a */ /* 0x004fe80000000000 */
.L_x_123:
[----:B------:R-:W-:Y:S05]  /*76d0*/  BSYNC.RECONVERGENT B0 ;  /* 0x0000000000007941 */ /* 0x000fea0003800200 */
.L_x_122:
[----:B------:R-:W-:Y:S06]  /*76e0*/  BAR.SYNC.DEFER_BLOCKING 0x1, 0x80 ;  /* 0x0042000000007b1d */ /* 0x000fec0000010000 */
[----:B------:R-:W2:Y:S01]  /*76f0*/  @P6 SYNCS.PHASECHK.TRANS64.TRYWAIT P0, [R107+URZ+0xd0], R112 ;  /* 0x0000d0706b0065a7 */ /* 0x000ea200080011ff */
[----:B------:R-:W-:Y:S01]  /*7700*/  BSSY B1, `(.L_x_124) ;  /* 0x0000020000017945 */ /* 0x000fe20003800000 */
[----:B--2---:R-:W-:Y:S03]  /*7710*/  @P6 SEL R71, RZ, 0x1, !P0 ;  /* 0x00000001ff476807 */ /* 0x004fe60004000000 */
[----:B------:R-:W-:Y:S05]  /*7720*/  @!P6 BRA `(.L_x_125) ;  /* 0x000000000074e947 */ /* 0x000fea0003800000 */
[----:B------:R-:W-:Y:S01]  /*7730*/  ISETP.NE.AND P1, PT, R105, RZ, PT ;  /* 0x000000ff6900720c */ /* 0x000fe20003f25270 */
[----:B------:R-:W-:Y:S01]  /*7740*/  BSSY B0, `(.L_x_126) ;  /* 0x0000009000007945 */ /* 0x000fe20003800000 */
[----:B------:R-:W-:Y:S11]  /*7750*/  ISETP.NE.AND P0, PT, R71, RZ, PT ;  /* 0x000000ff4700720c */ /* 0x000ff60003f05270 */
[----:B------:R-:W-:Y:S05]  /*7760*/  @P1 IMAD R0, R95, 0x1000, R88 ;  /* 0x000010005f001824 */ /* 0x000fea00078e0258 */
[----:B------:R-:W-:Y:S05]  /*7770*/  @P1 IADD3 R3, PT, PT, R0, UR44, RZ ;  /* 0x0000002c00031c10 */ /* 0x000fea000fffe0ff */
[----:B------:R-:W-:Y:S01]  /*7780*/  @P1 IMAD.IADD R3, R3, 0x1, R106 ;  /* 0x0000000103031824 */ /* 0x000fe200078e026a */
[----:B------:R-:W-:Y:S06]  /*7790*/  @P0 BRA `(.L_x_127) ;  /* 0x00000000000c0947 */ /* 0x000fec0003800000 */
[----:B------:R-:W-:Y:S04]  /*77a0*/  SHF.L.U32 R2, R94, 0x1f, RZ ;  /* 0x0000001f5e027819 */ /* 0x000fe800000006ff */
[----:B------:R-:W2:Y:S02]  /*77b0*/  SYNCS.PHASECHK.TRANS64.TRYWAIT P0, [R107+URZ+0xd0], R2 ;  /* 0x0000d0026b0075a7 */ /* 0x000ea400080011ff */
[----:B--2---:R-:W-:Y:S05]  /*77c0*/  @!P0 BRA `(.L_x_128) ;  /* 0x0000001800e48947 */ /* 0x004fea0003800000 */
.L_x_127:
[----:B------:R-:W-:Y:S05]  /*77d0*/  BSYNC B0 ;  /* 0x0000000000007941 */ /* 0x000fea0003800000 */
.L_x_126:
[----:B------:R-:W-:Y:S01]  /*77e0*/  ISETP.NE.AND P0, PT, R105, RZ, PT ;  /* 0x000000ff6900720c */ /* 0x000fe20003f05270 */
[----:B--2---:R-:W-:Y:S02]  /*77f0*/  VIADD R107, R107, 0xe0 ;  /* 0x000000e06b6b7836 */ /* 0x004fe40000000000 */
[----:B------:R-:W-:Y:S02]  /*7800*/  IMAD.U32 R2, RZ, RZ, UR46 ;  /* 0x0000002eff027e24 */ /* 0x000fe4000f8e00ff */
[----:B------:R-:W-:Y:S03]  /*7810*/  VIADD R95, R95, 0x1 ;  /* 0x000000015f5f7836 */ /* 0x000fe60000000000 */
[----:B------:R-:W-:Y:S05]  /*7820*/  PRMT R2, R2, 0x654, R107 ;  /* 0x0000065402027816 */ /* 0x000fea000000006b */
[----:B------:R2:W3:Y:S04]  /*7830*/  @P0 LDS.128 R72, [R0+UR44+0x200] ;  /* 0x0002002c00480984 */ /* 0x0004e80008000c00 */
[----:B------:R2:W4:Y:S01]  /*7840*/  @P0 LDS.128 R76, [R3+0x200] ;  /* 0x00020000034c0984 */ /* 0x0005220000000c00 */
        /* <DEDUP_REMOVED lines=11> */
.L_x_125:
[----:B------:R-:W-:Y:S05]  /*7900*/  BSYNC B1 ;  /* 0x0000000000017941 */ /* 0x000fea0003800000 */
.L_x_124:
[----:B--2---:R-:W-:Y:S05]  /*7910*/  VIADD R0, R39, 0x20 ;  /* 0x0000002027007836 */ /* 0x004fea0000000000 */
[----:B------:R-:W-:Y:S04]  /*7920*/  SHF.R.U32.HI R0, RZ, 0x15, R0 ;  /* 0x00000015ff007819 */ /* 0x000fe80000011600 */
[----:B------:R-:W-:Y:S11]  /*7930*/  LOP3.LUT P0, RZ, R0, 0x3, R91, 0x48, !PT ;  /* 0x0000000300ff7812 */ /* 0x000ff6000780485b */
[----:B------:R-:W-:Y:S02]  /*7940*/  @!UPT UIADD3 URZ, UPT, UPT, URZ, URZ, URZ ;  /* 0x000000fffffff290 */ /* 0x000fe4000fffe0ff */
[----:B------:R-:W-:Y:S05]  /*7950*/  @!P0 BRA `(.L_x_129) ;  /* 0x0000000000408947 */ /* 0x000fea0003800000 */
[----:B------:R-:W2:Y:S01]  /*7960*/  LDCU.64 UR8, c[0x4][0x70] ;  /* 0x01000e00ff0877ac */ /* 0x000ea20008000a00 */
[----:B------:R-:W-:Y:S01]  /*7970*/  MOV R3, 0x0 ;  /* 0x0000000000037802 */ /* 0x000fe20000000f00 */
[----:B------:R-:W-:Y:S02]  /*7980*/  HFMA2 R12, -RZ, RZ, 0, 5.9604644775390625e-08 ;  /* 0x00000001ff0c7431 */ /* 0x000fe400000001ff */
[----:B------:R-:W-:Y:S02]  /*7990*/  IMAD.MOV.U32 R8, RZ, RZ, 0x192 ;  /* 0x00000192ff087424 */ /* 0x000fe400078e00ff */
[----:B------:R-:W-:Y:S01]  /*79a0*/  IMAD.MOV.U32 R13, RZ, RZ, RZ ;  /* 0x000000ffff0d7224 */ /* 0x000fe200078e00ff */
[----:B------:R-:W5:Y:S01]  /*79b0*/  LDCU.64 UR6, c[0x4][0x78] ;  /* 0x01000f00ff0677ac */ /* 0x000f620008000a00 */
[----:B------:R-:W1:Y:S01]  /*79c0*/  LDC.64 R2, c[0x4][R3] ;  /* 0x0100000003027b82 */ /* 0x000e620000000a00 */
[----:B------:R-:W3:Y:S01]  /*79d0*/  LDCU.64 UR4, c[0x4][0x10] ;  /* 0x01000200ff0477ac */ /* 0x000ee20008000a00 */
[----:B--2---:R-:W-:Y:S01]  /*79e0*/  MOV R5, UR9 ;  /* 0x0000000900057c02 */ /* 0x004fe20008000f00 */
[----:B------:R-:W-:Y:S01]  /*79f0*/  IMAD.U32 R4, RZ, RZ, UR8 ;  /* 0x00000008ff047e24 */ /* 0x000fe2000f8e00ff */
[----:B-----5:R-:W-:Y:S01]  /*7a00*/  MOV R7, UR7 ;  /* 0x0000000700077c02 */ /* 0x020fe20008000f00 */
[----:B------:R-:W-:Y:S01]  /*7a10*/  IMAD.U32 R6, RZ, RZ, UR6 ;  /* 0x00000006ff067e24 */ /* 0x000fe2000f8e00ff */
[----:B---3--:R-:W-:Y:S01]  /*7a20*/  MOV R11, UR5 ;  /* 0x00000005000b7c02 */ /* 0x008fe20008000f00 */
[----:B------:R-:W-:Y:S02]  /*7a30*/  IMAD.U32 R10, RZ, RZ, UR4 ;  /* 0x00000004ff0a7e24 */ /* 0x000fe4000f8e00ff */
[----:B------:R-:W-:Y:S07]  /*7a40*/  LEPC R20, `(.L_x_129) ;  /* 0x000000001014794e */ /* 0x000fee0000000000 */
[----:B-1--4-:R-:W-:Y:S05]  /*7a50*/  CALL.ABS.NOINC R2 ;  /* 0x0000000002007343 */ /* 0x012fea0003c00000 */
.L_x_129:
[----:B------:R-:W-:Y:S01]  /*7a60*/  ISETP.NE.AND P0, PT, R99, RZ, PT ;  /* 0x000000ff6300720c */ /* 0x000fe20003f05270 */
[----:B------:R-:W-:Y:S05]  /*7a70*/  WARPSYNC.ALL ;  /* 0x0000000000007948 */ /* 0x000fea0003800000 */
[----:B------:R-:W-:Y:S01]  /*7a80*/  R2UR UR4, R39 ;  /* 0x00000000270472ca */ /* 0x000fe200000e0000 */
[----:B------:R-:W-:Y:S01]  /*7a90*/  BSSY.RECONVERGENT B0, `(.L_x_130) ;  /* 0x00000a0000007945 */ /* 0x000fe20003800200 */
[-C--:B---3--:R-:W-:Y:S02]  /*7aa0*/  F2FP.F16.E5M2.UNPACK_B R42, R72.reuse ;  /* 0x00000048ff2a723e */ /* 0x088fe400020004ff */
[----:B------:R-:W-:Y:S02]  /*7ab0*/  F2FP.F16.E5M2.UNPACK_B R72, R72.H1 ;  /* 0x00000048ff48723e */ /* 0x000fe400030004ff */
[-C--:B------:R-:W-:Y:S01]  /*7ac0*/  F2FP.F16.E5M2.UNPACK_B R46, R73.reuse ;  /* 0x00000049ff2e723e */ /* 0x080fe200020004ff */
[--C-:B------:R-:W-:Y:S01]  /*7ad0*/  HADD2.F32 R40, -RZ, R42.reuse.H0_H0 ;  /* 0x2000002aff287230 */ /* 0x100fe20000004100 */
[----:B------:R-:W-:Y:S01]  /*7ae0*/  F2FP.F16.E5M2.UNPACK_B R73, R73.H1 ;  /* 0x00000049ff49723e */ /* 0x000fe200030004ff */
[----:B------:R-:W-:Y:S01]  /*7af0*/  HADD2.F32 R42, -RZ, R42.H1_H1 ;  /* 0x3000002aff2a7230 */ /* 0x000fe20000004100 */
[-C--:B------:R-:W-:Y:S01]  /*7b00*/  F2FP.F16.E5M2.UNPACK_B R50, R74.reuse ;  /* 0x0000004aff32723e */ /* 0x080fe200020004ff */
[----:B------:R-:W-:Y:S01]  /*7b10*/  HADD2.F32 R43, -RZ, R72.H0_H0 ;  /* 0x20000048ff2b7230 */ /* 0x000fe20000004100 */
[----:B------:R-:W-:Y:S01]  /*7b20*/  F2FP.F16.E5M2.UNPACK_B R74, R74.H1 ;  /* 0x0000004aff4a723e */ /* 0x000fe200030004ff */
[----:B------:R-:W2:Y:S01]  /*7b30*/  LDTM.x32 R4, tmem[UR4+0x20] ;  /* 0x00002004000479ee */ /* 0x000ea200082c0000 */
[----:B------:R-:W-:Y:S01]  /*7b40*/  NOP ;  /* 0x0000000000007918 */ /* 0x000fe20000000000 */
[----:B------:R-:W-:Y:S01]  /*7b50*/  IADD3 R92, PT, PT, R92, 0x140, RZ ;  /* 0x000001405c5c7810 */ /* 0x000fe20007ffe0ff */
[--C-:B------:R-:W-:Y:S01]  /*7b60*/  HADD2.F32 R45, -RZ, R46.reuse.H0_H0 ;  /* 0x2000002eff2d7230 */ /* 0x100fe20000004100 */
[----:B------:R-:W-:Y:S01]  /*7b70*/  F2FP.F16.E5M2.UNPACK_B R54, R75 ;  /* 0x0000004bff36723e */ /* 0x000fe200020004ff */
[----:B------:R-:W-:Y:S01]  /*7b80*/  HADD2.F32 R46, -RZ, R46.H1_H1 ;  /* 0x3000002eff2e7230 */ /* 0x000fe20000004100 */
[----:B------:R-:W-:Y:S01]  /*7b90*/  LOP3.LUT R92, R92, 0xfefffff8, RZ, 0xc0, !PT ;  /* 0xfefffff85c5c7812 */ /* 0x000fe200078ec0ff */
[--C-:B------:R-:W-:Y:S01]  /*7ba0*/  HADD2.F32 R49, -RZ, R50.reuse.H0_H0 ;  /* 0x20000032ff317230 */ /* 0x100fe20000004100 */
[----:B----4-:R-:W-:Y:S01]  /*7bb0*/  F2FP.F16.E5M2.UNPACK_B R58, R76 ;  /* 0x0000004cff3a723e */ /* 0x010fe200020004ff */
[----:B------:R-:W-:Y:S01]  /*7bc0*/  HADD2.F32 R50, -RZ, R50.H1_H1 ;  /* 0x30000032ff327230 */ /* 0x000fe20000004100 */
[----:B--2---:R2:W-:Y:S01]  /*7bd0*/  SYNCS.ARRIVE.TRANS64.RED.A1T0 RZ, [R92+URZ], RZ ;  /* 0x000000ff5cff79a7 */ /* 0x0045e200081004ff */
[--C-:B------:R-:W-:Y:S01]  /*7be0*/  HADD2.F32 R53, -RZ, R54.reuse.H0_H0 ;  /* 0x20000036ff357230 */ /* 0x100fe20000004100 */
[----:B------:R-:W-:Y:S01]  /*7bf0*/  F2FP.F16.E5M2.UNPACK_B R62, R77 ;  /* 0x0000004dff3e723e */ /* 0x000fe200020004ff */
[----:B------:R-:W-:Y:S01]  /*7c00*/  HADD2.F32 R54, -RZ, R54.H1_H1 ;  /* 0x30000036ff367230 */ /* 0x000fe20000004100 */
[----:B------:R-:W-:Y:S01]  /*7c10*/  F2FP.F16.E5M2.UNPACK_B R66, R78 ;  /* 0x0000004eff42723e */ /* 0x000fe200020004ff */
[--C-:B------:R-:W-:Y:S01]  /*7c20*/  HADD2.F32 R57, -RZ, R58.reuse.H0_H0 ;  /* 0x2000003aff397230 */ /* 0x100fe20000004100 */
[----:B------:R-:W-:Y:S01]  /*7c30*/  F2FP.F16.E5M2.UNPACK_B R70, R79 ;  /* 0x0000004fff46723e */ /* 0x000fe200020004ff */
[----:B------:R-:W-:Y:S01]  /*7c40*/  HADD2.F32 R58, -RZ, R58.H1_H1 ;  /* 0x3000003aff3a7230 */ /* 0x000fe20000004100 */
[----:B------:R-:W-:Y:S01]  /*7c50*/  F2FP.F16.E5M2.UNPACK_B R75, R75.H1 ;  /* 0x0000004bff4b723e */ /* 0x000fe200030004ff */
[--C-:B------:R-:W-:Y:S01]  /*7c60*/  HADD2.F32 R61, -RZ, R62.reuse.H0_H0 ;  /* 0x2000003eff3d7230 */ /* 0x100fe20000004100 */
[----:B------:R-:W-:Y:S01]  /*7c70*/  F2FP.F16.E5M2.UNPACK_B R76, R76.H1 ;  /* 0x0000004cff4c723e */ /* 0x000fe200030004ff */
[----:B------:R-:W-:Y:S01]  /*7c80*/  HADD2.F32 R63, -RZ, R62.H1_H1 ;  /* 0x3000003eff3f7230 */ /* 0x000fe20000004100 */
[----:B------:R-:W-:Y:S01]  /*7c90*/  F2FP.F16.E5M2.UNPACK_B R77, R77.H1 ;  /* 0x0000004dff4d723e */ /* 0x000fe200030004ff */
[--C-:B------:R-:W-:Y:S02]  /*7ca0*/  HADD2.F32 R65, -RZ, R66.reuse.H0_H0 ;  /* 0x20000042ff417230 */ /* 0x100fe40000004100 */
[C---:B------:R-:W-:Y:S01]  /*7cb0*/  FMUL R4, R38.reuse, R4 ;  /* 0x0000000426047220 */ /* 0x040fe20000400000 */
        /* <DEDUP_REMOVED lines=16> */
[--C-:B------:R-:W-:Y:S02]  /*7dc0*/  HADD2.F32 R69, -RZ, R70.reuse.H0_H0 ;  /* 0x20000046ff457230 */ /* 0x100fe40000004100 */
[C---:B------:R-:W-:Y:S01]  /*7dd0*/  FMUL R28, R38.reuse, R32 ;  /* 0x00000020261c7220 */ /* 0x040fe20000400000 */
[----:B------:R-:W-:Y:S02]  /*7de0*/  HADD2.F32 R70, -RZ, R70.H1_H1 ;  /* 0x30000046ff467230 */ /* 0x000fe40000004100 */
[C---:B------:R-:W-:Y:S01]  /*7df0*/  FMUL R29, R38.reuse, R33 ;  /* 0x00000021261d7220 */ /* 0x040fe20000400000 */
[----:B------:R-:W-:Y:S02]  /*7e00*/  HADD2.F32 R44, -RZ, R72.H1_H1 ;  /* 0x30000048ff2c7230 */ /* 0x000fe40000004100 */
[C---:B------:R-:W-:Y:S01]  /*7e10*/  FMUL R6, R38.reuse, R6 ;  /* 0x0000000626067220 */ /* 0x040fe20000400000 */
[C---:B------:R-:W-:Y:S01]  /*7e20*/  FMUL R7, R38.reuse, R7 ;  /* 0x0000000726077220 */ /* 0x040fe20000400000 */
[--C-:B------:R-:W-:Y:S02]  /*7e30*/  HADD2.F32 R47, -RZ, R73.reuse.H0_H0 ;  /* 0x20000049ff2f7230 */ /* 0x100fe40000004100 */
[C---:B------:R-:W-:Y:S01]  /*7e40*/  FMUL R10, R38.reuse, R10 ;  /* 0x0000000a260a7220 */ /* 0x040fe20000400000 */
[C---:B------:R-:W-:Y:S01]  /*7e50*/  FFMA R6, R41.reuse, R43, R6 ;  /* 0x0000002b29067223 */ /* 0x040fe20000000006 */
[----:B------:R-:W-:Y:S02]  /*7e60*/  HADD2.F32 R48, -RZ, R73.H1_H1 ;  /* 0x30000049ff307230 */ /* 0x000fe40000004100 */
[C---:B------:R-:W-:Y:S01]  /*7e70*/  FFMA R7, R41.reuse, R44, R7 ;  /* 0x0000002c29077223 */ /* 0x040fe20000000007 */
[C---:B------:R-:W-:Y:S01]  /*7e80*/  FFMA R8, R41.reuse, R45, R8 ;  /* 0x0000002d29087223 */ /* 0x040fe20000000008 */
[C---:B------:R-:W-:Y:S01]  /*7e90*/  FFMA R9, R41.reuse, R46, R9 ;  /* 0x0000002e29097223 */ /* 0x040fe20000000009 */
[----:B------:R-:W-:Y:S01]  /*7ea0*/  FFMA R10, R41, R47, R10 ;  /* 0x0000002f290a7223 */ /* 0x000fe2000000000a */
[C---:B------:R-:W-:Y:S01]  /*7eb0*/  FMUL R11, R38.reuse, R11 ;  /* 0x0000000b260b7220 */ /* 0x040fe20000400000 */
[----:B------:R-:W-:Y:S01]  /*7ec0*/  F2FP.F16.E5M2.UNPACK_B R78, R78.H1 ;  /* 0x0000004eff4e723e */ /* 0x000fe200030004ff */
[--C-:B------:R-:W-:Y:S01]  /*7ed0*/  HADD2.F32 R51, -RZ, R74.reuse.H0_H0 ;  /* 0x2000004aff337230 */ /* 0x100fe20000004100 */
[----:B-1----:R-:W-:Y:S01]  /*7ee0*/  F2FP.SATFINITE.E5M2.F32.PACK_AB_MERGE_C R100, R7, R6, RZ ;  /* 0x000000060764723e */ /* 0x002fe200048060ff */
[C---:B------:R-:W-:Y:S01]  /*7ef0*/  FFMA R11, R41.reuse, R48, R11 ;  /* 0x00000030290b7223 */ /* 0x040fe2000000000b */
[C---:B------:R-:W-:Y:S01]  /*7f00*/  FFMA R12, R41.reuse, R49, R12 ;  /* 0x00000031290c7223 */ /* 0x040fe2000000000c */
[----:B------:R-:W-:Y:S01]  /*7f10*/  FFMA R13, R41, R50, R13 ;  /* 0x00000032290d7223 */ /* 0x000fe2000000000d */
[----:B------:R-:W-:Y:S01]  /*7f20*/  F2FP.SATFINITE.E5M2.F32.PACK_AB_MERGE_C R100, R5, R4, R100 ;  /* 0x000000040564723e */ /* 0x000fe20004806064 */
[----:B------:R-:W-:Y:S01]  /*7f30*/  HADD2.F32 R52, -RZ, R74.H1_H1 ;  /* 0x3000004aff347230 */ /* 0x000fe20000004100 */
[----:B------:R-:W-:Y:S01]  /*7f40*/  F2FP.SATFINITE.E5M2.F32.PACK_AB_MERGE_C R101, R11, R10, RZ ;  /* 0x0000000a0b65723e */ /* 0x000fe200048060ff */
[C---:B------:R-:W-:Y:S01]  /*7f50*/  FMUL R14, R38.reuse, R14 ;  /* 0x0000000e260e7220 */ /* 0x040fe20000400000 */
[C---:B------:R-:W-:Y:S01]  /*7f60*/  FMUL R15, R38.reuse, R15 ;  /* 0x0000000f260f7220 */ /* 0x040fe20000400000 */
[--C-:B------:R-:W-:Y:S01]  /*7f70*/  HADD2.F32 R55, -RZ, R75.reuse.H0_H0 ;  /* 0x2000004bff377230 */ /* 0x100fe20000004100 */
[----:B------:R-:W-:Y:S01]  /*7f80*/  F2FP.SATFINITE.E5M2.F32.PACK_AB_MERGE_C R101, R9, R8, R101 ;  /* 0x000000080965723e */ /* 0x000fe20004806065 */
[C---:B------:R-:W-:Y:S01]  /*7f90*/  FFMA R14, R41.reuse, R51, R14 ;  /* 0x00000033290e7223 */ /* 0x040fe2000000000e */
[C---:B------:R-:W-:Y:S01]  /*7fa0*/  FFMA R15, R41.reuse, R52, R15 ;  /* 0x00000034290f7223 */ /* 0x040fe2000000000f */
[C---:B------:R-:W-:Y:S01]  /*7fb0*/  FFMA R16, R41.reuse, R53, R16 ;  /* 0x0000003529107223 */ /* 0x040fe20000000010 */
[C---:B------:R-:W-:Y:S01]  /*7fc0*/  FFMA R17, R41.reuse, R54, R17 ;  /* 0x0000003629117223 */ /* 0x040fe20000000011 */
        /* <DEDUP_REMOVED lines=15> */
[C---:B------:R-:W-:Y:S01]  /*80c0*/  FFMA R23, R41.reuse, R60, R23 ;  /* 0x0000003c29177223 */ /* 0x040fe20000000017 */
[C---:B------:R-:W-:Y:S01]  /*80d0*/  FMUL R27, R38.reuse, R27 ;  /* 0x0000001b261b7220 */ /* 0x040fe20000400000 */
[C---:B------:R-:W-:Y:S01]  /*80e0*/  FFMA R0, R41.reuse, R61, R0 ;  /* 0x0000003d29007223 */ /* 0x040fe20000000000 */
[----:B------:R-:W-:Y:S01]  /*80f0*/  F2FP.F16.E5M2.UNPACK_B R79, R79.H1 ;  /* 0x0000004fff4f723e */ /* 0x000fe200030004ff */
        /* <DEDUP_REMOVED lines=16> */
[----:B------:R-:W-:Y:S01]  /*8200*/  FFMA R28, R41, R69, R28 ;  /* 0x00000045291c7223 */ /* 0x000fe2000000001c */
[----:B------:R-:W-:Y:S01]  /*8210*/  F2FP.SATFINITE.E5M2.F32.PACK_AB_MERGE_C R103, R19, R18, RZ ;  /* 0x000000121367723e */ /* 0x000fe200048060ff */
        /* <DEDUP_REMOVED lines=14> */
[----:B--2---:R-:W-:Y:S03]  /*8300*/  IADD3 R92, PT, PT, R36, 0x1, RZ ;  /* 0x00000001245c7810 */ /* 0x004fe60007ffe0ff */
        /* <DEDUP_REMOVED lines=10> */
[----:B------:R-:W-:Y:S02]  /*83b0*/  UIADD3 UR13, UPT, UPT, UR49, 0x20, URZ ;  /* 0x00000020310d7890 */ /* 0x000fe4000fffe0ff */
[----:B------:R-:W-:Y:S01]  /*83c0*/  UIADD3 UR12, UPT, UPT, UR44, 0x3200, URZ ;  /* 0x000032002c0c7890 */ /* 0x000fe2000fffe0ff */
[----:B------:R-:W-:Y:S01]  /*83d0*/  UMOV UR14, UR50 ;  /* 0x00000032000e7c82 */ /* 0x000fe20008000000 */
[----:B------:R-:W-:Y:S01]  /*83e0*/  UMOV UR15, UR36 ;  /* 0x00000024000f7c82 */ /* 0x000fe20008000000 */
[----:B------:R-:W-:Y:S02]  /*83f0*/  UIADD3 UR9, UPT, UPT, UR49, 0x60, URZ ;  /* 0x0000006031097890 */ /* 0x000fe4000fffe0ff */
[----:B------:R-:W-:Y:S01]  /*8400*/  UIADD3 UR8, UPT, UPT, UR44, 0x3a00, URZ ;  /* 0x00003a002c087890 */ /* 0x000fe2000fffe0ff */
[----:B------:R-:W-:Y:S01]  /*8410*/  UMOV UR10, UR50 ;  /* 0x00000032000a7c82 */ /* 0x000fe20008000000 */
[----:B------:R-:W-:Y:S01]  /*8420*/  UMOV UR11, UR36 ;  /* 0x00000024000b7c82 */ /* 0x000fe20008000000 */
[----:B--2---:R-:W-:Y:S04]  /*8430*/  UIADD3 UR4, UP0, UPT, UR6, 0x680, URZ ;  /* 0x0000068006047890 */ /* 0x004fe8000ff1e0ff */
[----:B------:R-:W-:Y:S09]  /*8440*/  UIADD3.X UR5, UPT, UPT, URZ, UR7, URZ, UP0, !UPT ;  /* 0x00000007ff057290 */ /* 0x000ff200087fe4ff */
[----:B------:R2:W-:Y:S01]  /*8450*/  UTMASTG.3D [UR12], [UR4] ;  /* 0x0000000c040073b5 */ /* 0x0005e20008010000 */
[----:B------:R2:W-:Y:S01]  /*8460*/  UTMASTG.3D [UR8], [UR4] ;  /* 0x00000008040073b5 */ /* 0x0005e20008010000 */
[----:B------:R0:W-:Y:S01]  /*8470*/  UTMACMDFLUSH ;  /* 0x00000000000079b7 */ /* 0x0001e20000000000 */
[----:B--2---:R-:W-:Y:S04]  /*8480*/  DEPBAR.LE SB0, 0x1 ;  /* 0x000080400000791a */ /* 0x004fe80000000000 */
.L_x_131:
[----:B------:R-:W-:Y:S05]  /*8490*/  BSYNC.RECONVERGENT B0 ;  /* 0x0000000000007941 */ /* 0x000fea0003800200 */
.L_x_130:
[----:B------:R-:W-:Y:S01]  /*84a0*/  BAR.SYNC.DEFER_BLOCKING 0x1, 0x80 ;  /* 0x0042000000007b1d */ /* 0x000fe20000010000 */
[----:B------:R-:W-:Y:S01]  /*84b0*/  ISETP.NE.AND P0, PT, R93, 0x2, PT ;  /* 0x000000025d00780c */ /* 0x000fe20003f05270 */
[----:B------:R-:W-:Y:S01]  /*84c0*/  UISETP.NE.AND UP0, UPT, UR45, URZ, UPT ;  /* 0x000000ff2d00728c */ /* 0x000fe2000bf05270 */
[----:B------:R-:W-:Y:S01]  /*84d0*/  ISETP.NE.AND P1, PT, R92, 0x4, PT ;  /* 0x000000045c00780c */ /* 0x000fe20003f25270 */
[----:B------:R-:W-:Y:S01]  /*84e0*/  UIADD3 UR20, UPT, UPT, UR37, UR61, URZ ;  /* 0x0000003d25147290 */ /* 0x000fe2000fffe0ff */
[----:B------:R-:W-:Y:S01]  /*84f0*/  SEL R3, RZ, 0x1, P0 ;  /* 0x00000001ff037807 */ /* 0x000fe20000000000 */
[----:B------:R-:W-:Y:S01]  /*8500*/  UIADD3 UR24, UPT, UPT, UR38, UR62, URZ ;  /* 0x0000003e26187290 */ /* 0x000fe2000fffe0ff */
[----:B------:R-:W-:Y:S02]  /*8510*/  SEL R0, RZ, 0x1, P1 ;  /* 0x00000001ff007807 */ /* 0x000fe40000800000 */
[----:B------:R-:W-:Y:S02]  /*8520*/  LOP3.LUT R96, R96, R3, RZ, 0x3c, !PT ;  /* 0x0000000360607212 */ /* 0x000fe400078e3cff */
[----:B------:R-:W-:Y:S02]  /*8530*/  LOP3.LUT R97, R97, R0, RZ, 0x3c, !PT ;  /* 0x0000000061617212 */ /* 0x000fe400078e3cff */
[----:B------:R-:W-:Y:S02]  /*8540*/  SEL R93, R93, RZ, P0 ;  /* 0x000000ff5d5d7207 */ /* 0x000fe40000000000 */
[----:B------:R-:W-:Y:S01]  /*8550*/  SEL R36, R92, RZ, P1 ;  /* 0x000000ff5c247207 */ /* 0x000fe20000800000 */
[----:B------:R-:W-:Y:S01]  /*8560*/  UMOV UR36, UR59 ;  /* 0x0000003b00247c82 */ /* 0x000fe20008000000 */
[----:B------:R-:W-:Y:S05]  /*8570*/  BRA.U UP0, `(.L_x_132) ;  /* 0xffffffd500907547 */ /* 0x000fea000b83ffff */
[----:B------:R-:W-:Y:S05]  /*8580*/  EXIT ;  /* 0x000000000000794d */ /* 0x000fea0003800000 */
.L_x_25:
[----:B--2---:R2:W3:Y:S02]  /*8590*/  SYNCS.PHASECHK.TRANS64.TRYWAIT P0, [R3+URZ+0x170], R2 ;  /* 0x00017002030075a7 */ /* 0x0044e400080011ff */
[----:B---3--:R-:W-:Y:S05]  /*85a0*/  @!P0 NANOSLEEP.SYNCS 0x989680 ;  /* 0x009896800000895d */ /* 0x008fea0003900000 */
[----:B------:R-:W3:Y:S02]  /*85b0*/  @!P0 SYNCS.PHASECHK.TRANS64 P0, [R3+URZ+0x170], R2 ;  /* 0x00017002030085a7 */ /* 0x000ee400080010ff */
[----:B---3--:R-:W-:Y:S05]  /*85c0*/  @!P0 BRA `(.L_x_25) ;  /* 0xfffffffc00f08947 */ /* 0x008fea000383ffff */
[----:B------:R-:W-:Y:S05]  /*85d0*/  BRA `(.L_x_133) ;  /* 0xffffff9400647947 */ /* 0x000fea000383ffff */
.L_x_28:
[----:B-1----:R-:W-:-:S07]  /*85e0*/  MOV R0, UR33 ;  /* 0x0000002100007c02 */ /* 0x002fce0008000f00 */
.L_x_134:
[----:B-1----:R1:W2:Y:S02]  /*85f0*/  SYNCS.PHASECHK.TRANS64.TRYWAIT P0, [R0+URZ+0x68], R3 ;  /* 0x00006803000075a7 */ /* 0x0022a400080011ff */
[----:B--2---:R-:W-:Y:S05]  /*8600*/  @!P0 NANOSLEEP.SYNCS 0x989680 ;  /* 0x009896800000895d */ /* 0x004fea0003900000 */
[----:B------:R-:W2:Y:S02]  /*8610*/  @!P0 SYNCS.PHASECHK.TRANS64 P0, [R0+URZ+0x68], R3 ;  /* 0x00006803000085a7 */ /* 0x000ea400080010ff */
[----:B--2---:R-:W-:Y:S05]  /*8620*/  @!P0 BRA `(.L_x_134) ;  /* 0xfffffffc00f08947 */ /* 0x004fea000383ffff */
[----:B------:R-:W-:Y:S05]  /*8630*/  BRA `(.L_x_27) ;  /* 0xffffff9400bc7947 */ /* 0x000fea000383ffff */
.L_x_35:
[----:B-1----:R-:W-:-:S07]  /*8640*/  MOV R0, UR17 ;  /* 0x0000001100007c02 */ /* 0x002fce0008000f00 */
.L_x_135:
[----:B-1----:R1:W2:Y:S02]  /*8650*/  SYNCS.PHASECHK.TRANS64.TRYWAIT P0, [R0+URZ+0x68], R3 ;  /* 0x00006803000075a7 */ /* 0x0022a400080011ff */
[----:B--2---:R-:W-:Y:S05]  /*8660*/  @!P0 NANOSLEEP.SYNCS 0x989680 ;  /* 0x009896800000895d */ /* 0x004fea0003900000 */
[----:B------:R-:W2:Y:S02]  /*8670*/  @!P0 SYNCS.PHASECHK.TRANS64 P0, [R0+URZ+0x68], R3 ;  /* 0x00006803000085a7 */ /* 0x000ea400080010ff */
[----:B--2---:R-:W-:Y:S05]  /*8680*/  @!P0 BRA `(.L_x_135) ;  /* 0xfffffffc00f08947 */ /* 0x004fea000383ffff */
[----:B------:R-:W-:Y:S05]  /*8690*/  BRA `(.L_x_34) ;  /* 0xffffff98007c7947 */ /* 0x000fea000383ffff */
.L_x_40:
[----:B-1----:R1:W2:Y:S02]  /*86a0*/  SYNCS.PHASECHK.TRANS64.TRYWAIT P0, [R3+URZ+0x100], R0 ;  /* 0x00010000030075a7 */ /* 0x0022a400080011ff */
[----:B--2---:R-:W-:Y:S05]  /*86b0*/  @!P0 NANOSLEEP.SYNCS 0x989680 ;  /* 0x009896800000895d */ /* 0x004fea0003900000 */
[----:B------:R-:W2:Y:S02]  /*86c0*/  @!P0 SYNCS.PHASECHK.TRANS64 P0, [R3+URZ+0x100], R0 ;  /* 0x00010000030085a7 */ /* 0x000ea400080010ff */
[----:B--2---:R-:W-:Y:S05]  /*86d0*/  @!P0 BRA `(.L_x_40) ;  /* 0xfffffffc00f08947 */ /* 0x004fea000383ffff */
[----:B------:R-:W-:Y:S05]  /*86e0*/  BRA `(.L_x_136) ;  /* 0xffffff9c00247947 */ /* 0x000fea000383ffff */
.L_x_44:
[----:B-1----:R-:W-:-:S07]  /*86f0*/  MOV R0, UR4 ;  /* 0x0000000400007c02 */ /* 0x002fce0008000f00 */
.L_x_137:
[----:B-1----:R1:W2:Y:S02]  /*8700*/  SYNCS.PHASECHK.TRANS64.TRYWAIT P0, [R0+URZ], R3 ;  /* 0x00000003000075a7 */ /* 0x0022a400080011ff */
[----:B--2---:R-:W-:Y:S05]  /*8710*/  @!P0 NANOSLEEP.SYNCS 0x989680 ;  /* 0x009896800000895d */ /* 0x004fea0003900000 */
[----:B------:R-:W2:Y:S02]  /*8720*/  @!P0 SYNCS.PHASECHK.TRANS64 P0, [R0+URZ], R3 ;  /* 0x00000003000085a7 */ /* 0x000ea400080010ff */
[----:B--2---:R-:W-:Y:S05]  /*8730*/  @!P0 BRA `(.L_x_137) ;  /* 0xfffffffc00f08947 */ /* 0x004fea000383ffff */
[----:B------:R-:W-:Y:S05]  /*8740*/  BRA `(.L_x_138) ;  /* 0xffffffa000c87947 */ /* 0x000fea000383ffff */
.L_x_45:
[----:B------:R-:W-:-:S07]  /*8750*/  MOV R0, UR5 ;  /* 0x0000000500007c02 */ /* 0x000fce0008000f00 */
.L_x_139:
[----:B-1----:R1:W2:Y:S02]  /*8760*/  SYNCS.PHASECHK.TRANS64.TRYWAIT P0, [R0+URZ], R3 ;  /* 0x00000003000075a7 */ /* 0x0022a400080011ff */
[----:B--2---:R-:W-:Y:S05]  /*8770*/  @!P0 NANOSLEEP.SYNCS 0x989680 ;  /* 0x009896800000895d */ /* 0x004fea0003900000 */
[----:B------:R-:W2:Y:S02]  /*8780*/  @!P0 SYNCS.PHASECHK.TRANS64 P0, [R0+URZ], R3 ;  /* 0x00000003000085a7 */ /* 0x000ea400080010ff */
[----:B--2---:R-:W-:Y:S05]  /*8790*/  @!P0 BRA `(.L_x_139) ;  /* 0xfffffffc00f08947 */ /* 0x004fea000383ffff */
[----:B------:R-:W-:Y:S05]  /*87a0*/  BRA `(.L_x_140) ;  /* 0xffffffa000d47947 */ /* 0x000fea000383ffff */
.L_x_46:
[----:B------:R-:W-:-:S07]  /*87b0*/  MOV R0, UR5 ;  /* 0x0000000500007c02 */ /* 0x000fce0008000f00 */
.L_x_141:
[----:B-1----:R1:W2:Y:S02]  /*87c0*/  SYNCS.PHASECHK.TRANS64.TRYWAIT P0, [R0+URZ], R3 ;  /* 0x00000003000075a7 */ /* 0x0022a400080011ff */
[----:B--2---:R-:W-:Y:S05]  /*87d0*/  @!P0 NANOSLEEP.SYNCS 0x989680 ;  /* 0x009896800000895d */ /* 0x004fea0003900000 */
[----:B------:R-:W2:Y:S02]  /*87e0*/  @!P0 SYNCS.PHASECHK.TRANS64 P0, [R0+URZ], R3 ;  /* 0x00000003000085a7 */ /* 0x000ea400080010ff */
[----:B--2---:R-:W-:Y:S05]  /*87f0*/  @!P0 BRA `(.L_x_141) ;  /* 0xfffffffc00f08947 */ /* 0x004fea000383ffff */
[----:B------:R-:W-:Y:S05]  /*8800*/  BRA `(.L_x_142) ;  /* 0xffffffa000e07947 */ /* 0x000fea000383ffff */
.L_x_47:
[----:B------:R-:W-:-:S07]  /*8810*/  MOV R0, UR5 ;  /* 0x0000000500007c02 */ /* 0x000fce0008000f00 */
.L_x_143:
[----:B-1----:R1:W2:Y:S02]  /*8820*/  SYNCS.PHASECHK.TRANS64.TRYWAIT P0, [R0+URZ], R3 ;  /* 0x00000003000075a7 */ /* 0x0022a400080011ff */
[----:B--2---:R-:W-:Y:S05]  /*8830*/  @!P0 NANOSLEEP.SYNCS 0x989680 ;  /* 0x009896800000895d */ /* 0x004fea0003900000 */
[----:B------:R-:W2:Y:S02]  /*8840*/  @!P0 SYNCS.PHASECHK.TRANS64 P0, [R0+URZ], R3 ;  /* 0x00000003000085a7 */ /* 0x000ea400080010ff */
[----:B--2---:R-:W-:Y:S05]  /*8850*/  @!P0 BRA `(.L_x_143) ;  /* 0xfffffffc00f08947 */ /* 0x004fea000383ffff */
[----:B------:R-:W-:Y:S05]  /*8860*/  BRA `(.L_x_144) ;  /* 0xffffffa000ec7947 */ /* 0x000fea000383ffff */
.L_x_48:
[----:B------:R-:W-:-:S07]  /*8870*/  MOV R0, UR5 ;  /* 0x0000000500007c02 */ /* 0x000fce0008000f00 */
.L_x_145:
[----:B-1----:R1:W2:Y:S02]  /*8880*/  SYNCS.PHASECHK.TRANS64.TRYWAIT P0, [R0+URZ], R3 ;  /* 0x00000003000075a7 */ /* 0x0022a400080011ff */
[----:B--2---:R-:W-:Y:S05]  /*8890*/  @!P0 NANOSLEEP.SYNCS 0x989680 ;  /* 0x009896800000895d */ /* 0x004fea0003900000 */
[----:B------:R-:W2:Y:S02]  /*88a0*/  @!P0 SYNCS.PHASECHK.TRANS64 P0, [R0+URZ], R3 ;  /* 0x00000003000085a7 */ /* 0x000ea400080010ff */
[----:B--2---:R-:W-:Y:S05]  /*88b0*/  @!P0 BRA `(.L_x_145) ;  /* 0xfffffffc00f08947 */ /* 0x004fea000383ffff */
[----:B------:R-:W-:Y:S05]  /*88c0*/  BRA `(.L_x_146) ;  /* 0xffffffa000f87947 */ /* 0x000fea000383ffff */
.L_x_49:
[----:B------:R-:W-:-:S07]  /*88d0*/  MOV R0, UR5 ;  /* 0x0000000500007c02 */ /* 0x000fce0008000f00 */
.L_x_147:
[----:B-1----:R1:W2:Y:S02]  /*88e0*/  SYNCS.PHASECHK.TRANS64.TRYWAIT P0, [R0+URZ], R3 ;  /* 0x00000003000075a7 */ /* 0x0022a400080011ff */
[----:B--2---:R-:W-:Y:S05]  /*88f0*/  @!P0 NANOSLEEP.SYNCS 0x989680 ;  /* 0x009896800000895d */ /* 0x004fea0003900000 */
[----:B------:R-:W2:Y:S02]  /*8900*/  @!P0 SYNCS.PHASECHK.TRANS64 P0, [R0+URZ], R3 ;  /* 0x00000003000085a7 */ /* 0x000ea400080010ff */
[----:B--2---:R-:W-:Y:S05]  /*8910*/  @!P0 BRA `(.L_x_147) ;  /* 0xfffffffc00f08947 */ /* 0x004fea000383ffff */
[----:B------:R-:W-:Y:S05]  /*8920*/  BRA `(.L_x_148) ;  /* 0xffffffa400047947 */ /* 0x000fea000383ffff */
.L_x_50:
[----:B------:R-:W-:-:S07]  /*8930*/  MOV R0, UR5 ;  /* 0x0000000500007c02 */ /* 0x000fce0008000f00 */
.L_x_149:
[----:B-1----:R1:W2:Y:S02]  /*8940*/  SYNCS.PHASECHK.TRANS64.TRYWAIT P0, [R0+URZ], R3 ;  /* 0x00000003000075a7 */ /* 0x0022a400080011ff */
[----:B--2---:R-:W-:Y:S05]  /*8950*/  @!P0 NANOSLEEP.SYNCS 0x989680 ;  /* 0x009896800000895d */ /* 0x004fea0003900000 */
[----:B------:R-:W2:Y:S02]  /*8960*/  @!P0 SYNCS.PHASECHK.TRANS64 P0, [R0+URZ], R3 ;  /* 0x00000003000085a7 */ /* 0x000ea400080010ff */
[----:B--2---:R-:W-:Y:S05]  /*8970*/  @!P0 BRA `(.L_x_149) ;  /* 0xfffffffc00f08947 */ /* 0x004fea000383ffff */
[----:B------:R-:W-:Y:S05]  /*8980*/  BRA `(.L_x_150) ;  /* 0xffffffa400107947 */ /* 0x000fea000383ffff */
.L_x_51:
[----:B------:R-:W-:-:S07]  /*8990*/  MOV R0, UR5 ;  /* 0x0000000500007c02 */ /* 0x000fce0008000f00 */
.L_x_151:
[----:B-1----:R1:W2:Y:S02]  /*89a0*/  SYNCS.PHASECHK.TRANS64.TRYWAIT P0, [R0+URZ], R3 ;  /* 0x00000003000075a7 */ /* 0x0022a400080011ff */
[----:B--2---:R-:W-:Y:S05]  /*89b0*/  @!P0 NANOSLEEP.SYNCS 0x989680 ;  /* 0x009896800000895d */ /* 0x004fea0003900000 */
[----:B------:R-:W2:Y:S02]  /*89c0*/  @!P0 SYNCS.PHASECHK.TRANS64 P0, [R0+URZ], R3 ;  /* 0x00000003000085a7 */ /* 0x000ea400080010ff */
[----:B--2---:R-:W-:Y:S05]  /*89d0*/  @!P0 BRA `(.L_x_151) ;  /* 0xfffffffc00f08947 */ /* 0x004fea000383ffff */
[----:B------:R-:W-:Y:S05]  /*89e0*/  BRA `(.L_x_152) ;  /* 0xffffffa4001c7947 */ /* 0x000fea000383ffff */
.L_x_52:
[----:B------:R-:W-:-:S07]  /*89f0*/  MOV R0, UR5 ;  /* 0x0000000500007c02 */ /* 0x000fce0008000f00 */
.L_x_153:
[----:B-1----:R1:W2:Y:S02]  /*8a00*/  SYNCS.PHASECHK.TRANS64.TRYWAIT P0, [R0+URZ], R3 ;  /* 0x00000003000075a7 */ /* 0x0022a400080011ff */
[----:B--2---:R-:W-:Y:S05]  /*8a10*/  @!P0 NANOSLEEP.SYNCS 0x989680 ;  /* 0x009896800000895d */ /* 0x004fea0003900000 */
[----:B------:R-:W2:Y:S02]  /*8a20*/  @!P0 SYNCS.PHASECHK.TRANS64 P0, [R0+URZ], R3 ;  /* 0x00000003000085a7 */ /* 0x000ea400080010ff */
[----:B--2---:R-:W-:Y:S05]  /*8a30*/  @!P0 BRA `(.L_x_153) ;  /* 0xfffffffc00f08947 */ /* 0x004fea000383ffff */
[----:B------:R-:W-:Y:S05]  /*8a40*/  BRA `(.L_x_154) ;  /* 0xffffffa400287947 */ /* 0x000fea000383ffff */
.L_x_53:
[----:B------:R-:W-:-:S07]  /*8a50*/  MOV R0, UR5 ;  /* 0x0000000500007c02 */ /* 0x000fce0008000f00 */
.L_x_155:
[----:B-1----:R1:W2:Y:S02]  /*8a60*/  SYNCS.PHASECHK.TRANS64.TRYWAIT P0, [R0+URZ], R3 ;  /* 0x00000003000075a7 */ /* 0x0022a400080011ff */
[----:B--2---:R-:W-:Y:S05]  /*8a70*/  @!P0 NANOSLEEP.SYNCS 0x989680 ;  /* 0x009896800000895d */ /* 0x004fea0003900000 */
[----:B------:R-:W2:Y:S02]  /*8a80*/  @!P0 SYNCS.PHASECHK.TRANS64 P0, [R0+URZ], R3 ;  /* 0x00000003000085a7 */ /* 0x000ea400080010ff */
[----:B--2---:R-:W-:Y:S05]  /*8a90*/  @!P0 BRA `(.L_x_155) ;  /* 0xfffffffc00f08947 */ /* 0x004fea000383ffff */
[----:B------:R-:W-:Y:S05]  /*8aa0*/  BRA `(.L_x_156) ;  /* 0xffffffa400347947 */ /* 0x000fea000383ffff */
.L_x_54:
[----:B------:R-:W-:-:S07]  /*8ab0*/  MOV R0, UR5 ;  /* 0x0000000500007c02 */ /* 0x000fce0008000f00 */
.L_x_157:
[----:B-1----:R1:W2:Y:S02]  /*8ac0*/  SYNCS.PHASECHK.TRANS64.TRYWAIT P0, [R0+URZ], R3 ;  /* 0x00000003000075a7 */ /* 0x0022a400080011ff */
[----:B--2---:R-:W-:Y:S05]  /*8ad0*/  @!P0 NANOSLEEP.SYNCS 0x989680 ;  /* 0x009896800000895d */ /* 0x004fea0003900000 */
[----:B------:R-:W2:Y:S02]  /*8ae0*/  @!P0 SYNCS.PHASECHK.TRANS64 P0, [R0+URZ], R3 ;  /* 0x00000003000085a7 */ /* 0x000ea400080010ff */
[----:B--2---:R-:W-:Y:S05]  /*8af0*/  @!P0 BRA `(.L_x_157) ;  /* 0xfffffffc00f08947 */ /* 0x004fea000383ffff */
[----:B------:R-:W-:Y:S05]  /*8b00*/  BRA `(.L_x_158) ;  /* 0xffffffa400407947 */ /* 0x000fea000383ffff */
.L_x_55:
[----:B------:R-:W-:-:S07]  /*8b10*/  MOV R0, UR5 ;  /* 0x0000000500007c02 */ /* 0x000fce0008000f00 */
.L_x_159:
[----:B-1----:R1:W2:Y:S02]  /*8b20*/  SYNCS.PHASECHK.TRANS64.TRYWAIT P0, [R0+URZ], R3 ;  /* 0x00000003000075a7 */ /* 0x0022a400080011ff */
[----:B--2---:R-:W-:Y:S05]  /*8b30*/  @!P0 NANOSLEEP.SYNCS 0x989680 ;  /* 0x009896800000895d */ /* 0x004fea0003900000 */
[----:B------:R-:W2:Y:S02]  /*8b40*/  @!P0 SYNCS.PHASECHK.TRANS64 P0, [R0+URZ], R3 ;  /* 0x00000003000085a7 */ /* 0x000ea400080010ff */
[----:B--2---:R-:W-:Y:S05]  /*8b50*/  @!P0 BRA `(.L_x_159) ;  /* 0xfffffffc00f08947 */ /* 0x004fea000383ffff */
[----:B------:R-:W-:Y:S05]  /*8b60*/  BRA `(.L_x_160) ;  /* 0xffffffa4004c7947 */ /* 0x000fea000383ffff */
.L_x_58:
[----:B--2---:R2:W3:Y:S02]  /*8b70*/  SYNCS.PHASECHK.TRANS64.TRYWAIT P0, [R2+URZ+0x160], R5 ;  /* 0x00016005020075a7 */ /* 0x0044e400080011ff */
[----:B---3--:R-:W-:Y:S05]  /*8b80*/  @!P0 NANOSLEEP.SYNCS 0x989680 ;  /* 0x009896800000895d */ /* 0x008fea0003900000 */
[----:B------:R-:W3:Y:S02]  /*8b90*/  @!P0 SYNCS.PHASECHK.TRANS64 P0, [R2+URZ+0x160], R5 ;  /* 0x00016005020085a7 */ /* 0x000ee400080010ff */
[----:B---3--:R-:W-:Y:S05]  /*8ba0*/  @!P0 BRA `(.L_x_58) ;  /* 0xfffffffc00f08947 */ /* 0x008fea000383ffff */
[----:B------:R-:W-:Y:S05]  /*8bb0*/  BRA `(.L_x_161) ;  /* 0xffffffa400a87947 */ /* 0x000fea000383ffff */
.L_x_59:
[----:B------:R-:W-:-:S07]  /*8bc0*/  MOV R2, UR4 ;  /* 0x0000000400027c02 */ /* 0x000fce0008000f00 */
.L_x_162:
[----:B--2---:R2:W3:Y:S02]  /*8bd0*/  SYNCS.PHASECHK.TRANS64.TRYWAIT P0, [R2+URZ+0x110], R5 ;  /* 0x00011005020075a7 */ /* 0x0044e400080011ff */
[----:B---3--:R-:W-:Y:S05]  /*8be0*/  @!P0 NANOSLEEP.SYNCS 0x989680 ;  /* 0x009896800000895d */ /* 0x008fea0003900000 */
[----:B------:R-:W3:Y:S02]  /*8bf0*/  @!P0 SYNCS.PHASECHK.TRANS64 P0, [R2+URZ+0x110], R5 ;  /* 0x00011005020085a7 */ /* 0x000ee400080010ff */
[----:B---3--:R-:W-:Y:S05]  /*8c00*/  @!P0 BRA `(.L_x_162) ;  /* 0xfffffffc00f08947 */ /* 0x008fea000383ffff */
[----:B------:R-:W-:Y:S05]  /*8c10*/  BRA `(.L_x_163) ;  /* 0xffffffa400b87947 */ /* 0x000fea000383ffff */
.L_x_60:
[----:B--2---:R2:W3:Y:S02]  /*8c20*/  SYNCS.PHASECHK.TRANS64.TRYWAIT P1, [R2+URZ+0x100], R5 ;  /* 0x00010005020075a7 */ /* 0x0044e400080211ff */
[----:B---3--:R-:W-:Y:S05]  /*8c30*/  @!P1 NANOSLEEP.SYNCS 0x989680 ;  /* 0x009896800000995d */ /* 0x008fea0003900000 */
[----:B------:R-:W3:Y:S02]  /*8c40*/  @!P1 SYNCS.PHASECHK.TRANS64 P1, [R2+URZ+0x100], R5 ;  /* 0x00010005020095a7 */ /* 0x000ee400080210ff */
[----:B---3--:R-:W-:Y:S05]  /*8c50*/  @!P1 BRA `(.L_x_60) ;  /* 0xfffffffc00f09947 */ /* 0x008fea000383ffff */
[----:B------:R-:W-:Y:S05]  /*8c60*/  BRA `(.L_x_164) ;  /* 0xffffffa400e87947 */ /* 0x000fea000383ffff */
.L_x_63:
[----:B------:R-:W-:-:S07]  /*8c70*/  MOV R0, UR4 ;  /* 0x0000000400007c02 */ /* 0x000fce0008000f00 */
.L_x_165:
[----:B--2---:R2:W3:Y:S02]  /*8c80*/  SYNCS.PHASECHK.TRANS64.TRYWAIT P0, [R0+URZ+0x110], R3 ;  /* 0x00011003000075a7 */ /* 0x0044e400080011ff */
[----:B---3--:R-:W-:Y:S05]  /*8c90*/  @!P0 NANOSLEEP.SYNCS 0x989680 ;  /* 0x009896800000895d */ /* 0x008fea0003900000 */
[----:B------:R-:W3:Y:S02]  /*8ca0*/  @!P0 SYNCS.PHASECHK.TRANS64 P0, [R0+URZ+0x110], R3 ;  /* 0x00011003000085a7 */ /* 0x000ee400080010ff */
[----:B---3--:R-:W-:Y:S05]  /*8cb0*/  @!P0 BRA `(.L_x_165) ;  /* 0xfffffffc00f08947 */ /* 0x008fea000383ffff */
[----:B------:R-:W-:Y:S05]  /*8cc0*/  BRA `(.L_x_62) ;  /* 0xffffffa8003c7947 */ /* 0x000fea000383ffff */
.L_x_72:
[----:B--2---:R-:W-:-:S04]  /*8cd0*/  MOV R0, UR5 ;  /* 0x0000000500007c02 */ /* 0x004fc80008000f00 */
[----:B------:R2:W3:Y:S03]  /*8ce0*/  SYNCS.PHASECHK.TRANS64.TRYWAIT P0, [R0+URZ+0x8], R7 ;  /* 0x00000807000075a7 */ /* 0x0004e600080011ff */
[----:B---3--:R-:W-:Y:S05]  /*8cf0*/  @!P0 NANOSLEEP.SYNCS 0x989680 ;  /* 0x009896800000895d */ /* 0x008fea0003900000 */
[----:B------:R-:W3:Y:S02]  /*8d00*/  @!P0 SYNCS.PHASECHK.TRANS64 P0, [R0+URZ+0x8], R7 ;  /* 0x00000807000085a7 */ /* 0x000ee400080010ff */
[----:B---3--:R-:W-:Y:S05]  /*8d10*/  @!P0 BRA `(.L_x_72) ;  /* 0xfffffffc00ec8947 */ /* 0x008fea000383ffff */
[----:B------:R-:W-:Y:S05]  /*8d20*/  BRA `(.L_x_71) ;  /* 0xffffffa800f07947 */ /* 0x000fea000383ffff */
.L_x_74:
[----:B------:R-:W-:Y:S01]  /*8d30*/  BSSY B0, `(.L_x_166) ;  /* 0x0000006000007945 */ /* 0x000fe20003800000 */
[----:B------:R-:W-:-:S07]  /*8d40*/  MOV R15, 0xffffffff ;  /* 0xffffffff000f7802 */ /* 0x000fce0000000f00 */
[----:B-12--5:R-:W-:Y:S05]  /*8d50*/  WARPSYNC.COLLECTIVE R15, `(.L_x_167) ;  /* 0x000000000f0c7348 */ /* 0x026fea0003c00000 */
[----:B------:R-:W-:Y:S02]  /*8d60*/  ELECT P6, UR79, PT ;  /* 0x00000000004f782f */ /* 0x000fe400038c0000 */
[----:B------:R-:W-:Y:S01]  /*8d70*/  MOV R14, UR79 ;  /* 0x0000004f000e7c02 */ /* 0x000fe20008000f00 */
[----:B-12--5:R-:W-:Y:S10]  /*8d80*/  ENDCOLLECTIVE ;  /* 0x000000000000791b */ /* 0x026ff40003800000 */
.L_x_167:
[----:B------:R-:W-:Y:S05]  /*8d90*/  BSYNC B0 ;  /* 0x0000000000007941 */ /* 0x000fea0003800000 */
.L_x_166:
[----:B------:R-:W-:Y:S05]  /*8da0*/  BRA `(.L_x_168) ;  /* 0xffffffac00207947 */ /* 0x000fea000383ffff */
.L_x_76:
[----:B--2---:R-:W-:-:S04]  /*8db0*/  MOV R0, UR5 ;  /* 0x0000000500007c02 */ /* 0x004fc80008000f00 */
[----:B------:R2:W3:Y:S03]  /*8dc0*/  SYNCS.PHASECHK.TRANS64.TRYWAIT P0, [R0+URZ+0x8], R5 ;  /* 0x00000805000075a7 */ /* 0x0004e600080011ff */
[----:B---3--:R-:W-:Y:S05]  /*8dd0*/  @!P0 NANOSLEEP.SYNCS 0x989680 ;  /* 0x009896800000895d */ /* 0x008fea0003900000 */
[----:B------:R-:W3:Y:S02]  /*8de0*/  @!P0 SYNCS.PHASECHK.TRANS64 P0, [R0+URZ+0x8], R5 ;  /* 0x00000805000085a7 */ /* 0x000ee400080010ff */
[----:B---3--:R-:W-:Y:S05]  /*8df0*/  @!P0 BRA `(.L_x_76) ;  /* 0xfffffffc00ec8947 */ /* 0x008fea000383ffff */
[----:B------:R-:W-:Y:S05]  /*8e00*/  BRA `(.L_x_75) ;  /* 0xffffffac00247947 */ /* 0x000fea000383ffff */
.L_x_77:
[----:B-1----:R1:W2:Y:S02]  /*8e10*/  SYNCS.PHASECHK.TRANS64.TRYWAIT P0, [R0+URZ+0x100], R5 ;  /* 0x00010005000075a7 */ /* 0x0022a400080011ff */
[----:B--2---:R-:W-:Y:S05]  /*8e20*/  @!P0 NANOSLEEP.SYNCS 0x989680 ;  /* 0x009896800000895d */ /* 0x004fea0003900000 */
[----:B------:R-:W2:Y:S02]  /*8e30*/  @!P0 SYNCS.PHASECHK.TRANS64 P0, [R0+URZ+0x100], R5 ;  /* 0x00010005000085a7 */ /* 0x000ea400080010ff */
[----:B--2---:R-:W-:Y:S05]  /*8e40*/  @!P0 BRA `(.L_x_77) ;  /* 0xfffffffc00f08947 */ /* 0x004fea000383ffff */
[----:B------:R-:W-:Y:S05]  /*8e50*/  BRA `(.L_x_169) ;  /* 0xffffffb000107947 */ /* 0x000fea000383ffff */
.L_x_79:
[----:B------:R-:W-:-:S07]  /*8e60*/  MOV R0, UR31 ;  /* 0x0000001f00007c02 */ /* 0x000fce0008000f00 */
.L_x_170:
[----:B-1----:R1:W2:Y:S02]  /*8e70*/  SYNCS.PHASECHK.TRANS64.TRYWAIT P0, [R0+URZ+0x140], R5 ;  /* 0x00014005000075a7 */ /* 0x0022a400080011ff */
[----:B--2---:R-:W-:Y:S05]  /*8e80*/  @!P0 NANOSLEEP.SYNCS 0x989680 ;  /* 0x009896800000895d */ /* 0x004fea0003900000 */
[----:B------:R-:W2:Y:S02]  /*8e90*/  @!P0 SYNCS.PHASECHK.TRANS64 P0, [R0+URZ+0x140], R5 ;  /* 0x00014005000085a7 */ /* 0x000ea400080010ff */
[----:B--2---:R-:W-:Y:S05]  /*8ea0*/  @!P0 BRA `(.L_x_170) ;  /* 0xfffffffc00f08947 */ /* 0x004fea000383ffff */
[----:B------:R-:W-:Y:S05]  /*8eb0*/  BRA `(.L_x_171) ;  /* 0xffffffb0005c7947 */ /* 0x000fea000383ffff */
.L_x_82:
[----:B------:R-:W-:Y:S07]  /*8ec0*/  MOV R0, UR5 ;  /* 0x0000000500007c02 */ /* 0x000fee0008000f00 */
.L_x_172:
[----:B-1----:R1:W2:Y:S02]  /*8ed0*/  SYNCS.PHASECHK.TRANS64.TRYWAIT P0, [R0+URZ], R5 ;  /* 0x00000005000075a7 */ /* 0x0022a400080011ff */
[----:B--2---:R-:W-:Y:S05]  /*8ee0*/  @!P0 NANOSLEEP.SYNCS 0x989680 ;  /* 0x009896800000895d */ /* 0x004fea0003900000 */
[----:B------:R-:W2:Y:S02]  /*8ef0*/  @!P0 SYNCS.PHASECHK.TRANS64 P0, [R0+URZ], R5 ;  /* 0x00000005000085a7 */ /* 0x000ea400080010ff */
[----:B--2---:R-:W-:Y:S05]  /*8f00*/  @!P0 BRA `(.L_x_172) ;  /* 0xfffffffc00f08947 */ /* 0x004fea000383ffff */
[----:B------:R-:W-:Y:S05]  /*8f10*/  BRA `(.L_x_81) ;  /* 0xffffffb000707947 */ /* 0x000fea000383ffff */
.L_x_86:
[----:B-1----:R-:W-:-:S07]  /*8f20*/  MOV R0, UR4 ;  /* 0x0000000400007c02 */ /* 0x002fce0008000f00 */
.L_x_173:
[----:B-1----:R1:W2:Y:S02]  /*8f30*/  SYNCS.PHASECHK.TRANS64.TRYWAIT P0, [R0+URZ], R3 ;  /* 0x00000003000075a7 */ /* 0x0022a400080011ff */
[----:B--2---:R-:W-:Y:S05]  /*8f40*/  @!P0 NANOSLEEP.SYNCS 0x989680 ;  /* 0x009896800000895d */ /* 0x004fea0003900000 */
[----:B------:R-:W2:Y:S02]  /*8f50*/  @!P0 SYNCS.PHASECHK.TRANS64 P0, [R0+URZ], R3 ;  /* 0x00000003000085a7 */ /* 0x000ea400080010ff */
[----:B--2---:R-:W-:Y:S05]  /*8f60*/  @!P0 BRA `(.L_x_173) ;  /* 0xfffffffc00f08947 */ /* 0x004fea000383ffff */
[----:B------:R-:W-:Y:S05]  /*8f70*/  BRA `(.L_x_174) ;  /* 0xffffffb400647947 */ /* 0x000fea000383ffff */
.L_x_87:
[----:B------:R-:W-:-:S07]  /*8f80*/  MOV R0, UR5 ;  /* 0x0000000500007c02 */ /* 0x000fce0008000f00 */
.L_x_175:
[----:B-1----:R1:W2:Y:S02]  /*8f90*/  SYNCS.PHASECHK.TRANS64.TRYWAIT P0, [R0+URZ], R3 ;  /* 0x00000003000075a7 */ /* 0x0022a400080011ff */
[----:B--2---:R-:W-:Y:S05]  /*8fa0*/  @!P0 NANOSLEEP.SYNCS 0x989680 ;  /* 0x009896800000895d */ /* 0x004fea0003900000 */
[----:B------:R-:W2:Y:S02]  /*8fb0*/  @!P0 SYNCS.PHASECHK.TRANS64 P0, [R0+URZ], R3 ;  /* 0x00000003000085a7 */ /* 0x000ea400080010ff */
[----:B--2---:R-:W-:Y:S05]  /*8fc0*/  @!P0 BRA `(.L_x_175) ;  /* 0xfffffffc00f08947 */ /* 0x004fea000383ffff */
[----:B------:R-:W-:Y:S05]  /*8fd0*/  BRA `(.L_x_176) ;  /* 0xffffffb400707947 */ /* 0x000fea000383ffff */
.L_x_88:
[----:B------:R-:W-:-:S07]  /*8fe0*/  MOV R0, UR5 ;  /* 0x0000000500007c02 */ /* 0x000fce0008000f00 */
.L_x_177:
[----:B-1----:R1:W2:Y:S02]  /*8ff0*/  SYNCS.PHASECHK.TRANS64.TRYWAIT P0, [R0+URZ], R3 ;  /* 0x00000003000075a7 */ /* 0x0022a400080011ff */
[----:B--2---:R-:W-:Y:S05]  /*9000*/  @!P0 NANOSLEEP.SYNCS 0x989680 ;  /* 0x009896800000895d */ /* 0x004fea0003900000 */
[----:B------:R-:W2:Y:S02]  /*9010*/  @!P0 SYNCS.PHASECHK.TRANS64 P0, [R0+URZ], R3 ;  /* 0x00000003000085a7 */ /* 0x000ea400080010ff */
[----:B--2---:R-:W-:Y:S05]  /*9020*/  @!P0 BRA `(.L_x_177) ;  /* 0xfffffffc00f08947 */ /* 0x004fea000383ffff */
[----:B------:R-:W-:Y:S05]  /*9030*/  BRA `(.L_x_178) ;  /* 0xffffffb4007c7947 */ /* 0x000fea000383ffff */
.L_x_91:
[----:B------:R-:W-:-:S07]  /*9040*/  MOV R0, UR26 ;  /* 0x0000001a00007c02 */ /* 0x000fce0008000f00 */
.L_x_179:
[----:B-1----:R1:W2:Y:S02]  /*9050*/  SYNCS.PHASECHK.TRANS64.TRYWAIT P1, [R0+URZ+0x180], R3 ;  /* 0x00018003000075a7 */ /* 0x0022a400080211ff */
[----:B--2---:R-:W-:Y:S05]  /*9060*/  @!P1 NANOSLEEP.SYNCS 0x989680 ;  /* 0x009896800000995d */ /* 0x004fea0003900000 */
[----:B------:R-:W2:Y:S02]  /*9070*/  @!P1 SYNCS.PHASECHK.TRANS64 P1, [R0+URZ+0x180], R3 ;  /* 0x00018003000095a7 */ /* 0x000ea400080210ff */
[----:B--2---:R-:W-:Y:S05]  /*9080*/  @!P1 BRA `(.L_x_179) ;  /* 0xfffffffc00f09947 */ /* 0x004fea000383ffff */
[----:B------:R-:W-:Y:S05]  /*9090*/  BRA `(.L_x_180) ;  /* 0xffffffb400c87947 */ /* 0x000fea000383ffff */
.L_x_96:
[----:B---3--:R3:W4:Y:S02]  /*90a0*/  SYNCS.PHASECHK.TRANS64.TRYWAIT P0, [R12+URZ+0x100], R9 ;  /* 0x000100090c0075a7 */ /* 0x00872400080011ff */
[----:B----4-:R-:W-:Y:S05]  /*90b0*/  @!P0 NANOSLEEP.SYNCS 0x989680 ;  /* 0x009896800000895d */ /* 0x010fea0003900000 */
[----:B------:R-:W4:Y:S02]  /*90c0*/  @!P0 SYNCS.PHASECHK.TRANS64 P0, [R12+URZ+0x100], R9 ;  /* 0x000100090c0085a7 */ /* 0x000f2400080010ff */
[----:B----4-:R-:W-:Y:S05]  /*90d0*/  @!P0 BRA `(.L_x_96) ;  /* 0xfffffffc00f08947 */ /* 0x010fea000383ffff */
[----:B------:R-:W-:Y:S05]  /*90e0*/  BRA `(.L_x_181) ;  /* 0xffffffb800e87947 */ /* 0x000fea000383ffff */
.L_x_99:
[----:B------:R-:W-:Y:S07]  /*90f0*/  MOV R0, UR21 ;  /* 0x0000001500007c02 */ /* 0x000fee0008000f00 */
.L_x_182:
[----:B-1----:R1:W3:Y:S02]  /*9100*/  SYNCS.PHASECHK.TRANS64.TRYWAIT P2, [R0+URZ+0xf8], R11 ;  /* 0x0000f80b000075a7 */ /* 0x0022e400080411ff */
[----:B---3--:R-:W-:Y:S05]  /*9110*/  @!P2 NANOSLEEP.SYNCS 0x989680 ;  /* 0x009896800000a95d */ /* 0x008fea0003900000 */
[----:B------:R-:W3:Y:S02]  /*9120*/  @!P2 SYNCS.PHASECHK.TRANS64 P2, [R0+URZ+0xf8], R11 ;  /* 0x0000f80b0000a5a7 */ /* 0x000ee400080410ff */
[----:B---3--:R-:W-:Y:S05]  /*9130*/  @!P2 BRA `(.L_x_182) ;  /* 0xfffffffc00f0a947 */ /* 0x008fea000383ffff */
[----:B------:R-:W-:Y:S05]  /*9140*/  BRA `(.L_x_98) ;  /* 0xffffffc000507947 */ /* 0x000fea000383ffff */
.L_x_102:
[----:B---3--:R-:W-:Y:S07]  /*9150*/  MOV R0, UR21 ;  /* 0x0000001500007c02 */ /* 0x008fee0008000f00 */
.L_x_183:
[----:B-1----:R1:W3:Y:S02]  /*9160*/  SYNCS.PHASECHK.TRANS64.TRYWAIT P0, [R0+URZ+0xe0], R9 ;  /* 0x0000e009000075a7 */ /* 0x0022e400080011ff */
[----:B---3--:R-:W-:Y:S05]  /*9170*/  @!P0 NANOSLEEP.SYNCS 0x989680 ;  /* 0x009896800000895d */ /* 0x008fea0003900000 */
[----:B------:R-:W3:Y:S02]  /*9180*/  @!P0 SYNCS.PHASECHK.TRANS64 P0, [R0+URZ+0xe0], R9 ;  /* 0x0000e009000085a7 */ /* 0x000ee400080010ff */
[----:B---3--:R-:W-:Y:S05]  /*9190*/  @!P0 BRA `(.L_x_183) ;  /* 0xfffffffc00f08947 */ /* 0x008fea000383ffff */
[----:B------:R-:W-:Y:S05]  /*91a0*/  BRA `(.L_x_184) ;  /* 0xffffffc000ac7947 */ /* 0x000fea000383ffff */
.L_x_103:
[----:B------:R-:W-:Y:S07]  /*91b0*/  MOV R0, UR21 ;  /* 0x0000001500007c02 */ /* 0x000fee0008000f00 */
.L_x_185:
[----:B-1----:R1:W3:Y:S02]  /*91c0*/  SYNCS.PHASECHK.TRANS64.TRYWAIT P0, [R0+URZ+0xe8], R9 ;  /* 0x0000e809000075a7 */ /* 0x0022e400080011ff */
[----:B---3--:R-:W-:Y:S05]  /*91d0*/  @!P0 NANOSLEEP.SYNCS 0x989680 ;  /* 0x009896800000895d */ /* 0x008fea0003900000 */
[----:B------:R-:W3:Y:S02]  /*91e0*/  @!P0 SYNCS.PHASECHK.TRANS64 P0, [R0+URZ+0xe8], R9 ;  /* 0x0000e809000085a7 */ /* 0x000ee400080010ff */
[----:B---3--:R-:W-:Y:S05]  /*91f0*/  @!P0 BRA `(.L_x_185) ;  /* 0xfffffffc00f08947 */ /* 0x008fea000383ffff */
[----:B------:R-:W-:Y:S05]  /*9200*/  BRA `(.L_x_186) ;  /* 0xffffffc400047947 */ /* 0x000fea000383ffff */
.L_x_105:
[----:B------:R-:W-:-:S07]  /*9210*/  MOV R0, UR21 ;  /* 0x0000001500007c02 */ /* 0x000fce0008000f00 */
.L_x_187:
[----:B-1----:R1:W4:Y:S02]  /*9220*/  SYNCS.PHASECHK.TRANS64.TRYWAIT P0, [R0+URZ+0xe0], R3 ;  /* 0x0000e003000075a7 */ /* 0x00232400080011ff */
[----:B----4-:R-:W-:Y:S05]  /*9230*/  @!P0 NANOSLEEP.SYNCS 0x989680 ;  /* 0x009896800000895d */ /* 0x010fea0003900000 */
[----:B------:R-:W4:Y:S02]  /*9240*/  @!P0 SYNCS.PHASECHK.TRANS64 P0, [R0+URZ+0xe0], R3 ;  /* 0x0000e003000085a7 */ /* 0x000f2400080010ff */
[----:B----4-:R-:W-:Y:S05]  /*9250*/  @!P0 BRA `(.L_x_187) ;  /* 0xfffffffc00f08947 */ /* 0x010fea000383ffff */
[----:B------:R-:W-:Y:S05]  /*9260*/  BRA `(.L_x_188) ;  /* 0xffffffc400907947 */ /* 0x000fea000383ffff */
.L_x_107:
[----:B--2---:R2:W3:Y:S02]  /*9270*/  SYNCS.PHASECHK.TRANS64.TRYWAIT P0, [R3+URZ+0x100], R0 ;  /* 0x00010000030075a7 */ /* 0x0044e400080011ff */
[----:B---3--:R-:W-:Y:S05]  /*9280*/  @!P0 NANOSLEEP.SYNCS 0x989680 ;  /* 0x009896800000895d */ /* 0x008fea0003900000 */
[----:B------:R-:W3:Y:S02]  /*9290*/  @!P0 SYNCS.PHASECHK.TRANS64 P0, [R3+URZ+0x100], R0 ;  /* 0x00010000030085a7 */ /* 0x000ee400080010ff */
[----:B---3--:R-:W-:Y:S05]  /*92a0*/  @!P0 BRA `(.L_x_107) ;  /* 0xfffffffc00f08947 */ /* 0x008fea000383ffff */
[----:B------:R-:W-:Y:S05]  /*92b0*/  BRA `(.L_x_189) ;  /* 0xffffffc800547947 */ /* 0x000fea000383ffff */
.L_x_118:
[----:B-1----:R1:W2:Y:S02]  /*92c0*/  SYNCS.PHASECHK.TRANS64.TRYWAIT P1, [R3+URZ+0xd0], R0 ;  /* 0x0000d000030075a7 */ /* 0x0022a400080211ff */
[----:B--2---:R-:W-:Y:S05]  /*92d0*/  @!P1 NANOSLEEP.SYNCS 0x989680 ;  /* 0x009896800000995d */ /* 0x004fea0003900000 */
[----:B------:R-:W2:Y:S02]  /*92e0*/  @!P1 SYNCS.PHASECHK.TRANS64 P1, [R3+URZ+0xd0], R0 ;  /* 0x0000d000030095a7 */ /* 0x000ea400080210ff */
[----:B--2---:R-:W-:Y:S05]  /*92f0*/  @!P1 BRA `(.L_x_118) ;  /* 0xfffffffc00f09947 */ /* 0x004fea000383ffff */
[----:B------:R-:W-:Y:S05]  /*9300*/  BRA `(.L_x_117) ;  /* 0xffffffd400ac7947 */ /* 0x000fea000383ffff */
.L_x_120:
[----:B-1----:R1:W3:Y:S02]  /*9310*/  SYNCS.PHASECHK.TRANS64.TRYWAIT P0, [R92+URZ+0x120], R5 ;  /* 0x000120055c0075a7 */ /* 0x0022e400080011ff */
[----:B---3--:R-:W-:Y:S05]  /*9320*/  @!P0 NANOSLEEP.SYNCS 0x989680 ;  /* 0x009896800000895d */ /* 0x008fea0003900000 */
[----:B------:R-:W3:Y:S02]  /*9330*/  @!P0 SYNCS.PHASECHK.TRANS64 P0, [R92+URZ+0x120], R5 ;  /* 0x000120055c0085a7 */ /* 0x000ee400080010ff */
[----:B---3--:R-:W-:Y:S05]  /*9340*/  @!P0 BRA `(.L_x_120) ;  /* 0xfffffffc00f08947 */ /* 0x008fea000383ffff */
[----:B------:R-:W-:Y:S05]  /*9350*/  BRA `(.L_x_119) ;  /* 0xffffffd800007947 */ /* 0x000fea000383ffff */
.L_x_128:
[----:B--2---:R2:W3:Y:S02]  /*9360*/  SYNCS.PHASECHK.TRANS64.TRYWAIT P0, [R107+URZ+0xd0], R2 ;  /* 0x0000d0026b0075a7 */ /* 0x0044e400080011ff */
[----:B---3--:R-:W-:Y:S05]  /*9370*/  @!P0 NANOSLEEP.SYNCS 0x989680 ;  /* 0x009896800000895d */ /* 0x008fea0003900000 */
[----:B------:R-:W3:Y:S02]  /*9380*/  @!P0 SYNCS.PHASECHK.TRANS64 P0, [R107+URZ+0xd0], R2 ;  /* 0x0000d0026b0085a7 */ /* 0x000ee400080010ff */
[----:B---3--:R-:W-:Y:S05]  /*9390*/  @!P0 BRA `(.L_x_128) ;  /* 0xfffffffc00f08947 */ /* 0x008fea000383ffff */
[----:B------:R-:W-:Y:S05]  /*93a0*/  BRA `(.L_x_127) ;  /* 0xffffffe400087947 */ /* 0x000fea000383ffff */
        .weak           $__internal_0_$__cuda_sm10x_tcgen05_guardrail_trap_col_being_dealloced_not_returned_by_alloc
        .type           $__internal_0_$__cuda_sm10x_tcgen05_guardrail_trap_col_being_dealloced_not_returned_by_alloc,@function
        .size           $__internal_0_$__cuda_sm10x_tcgen05_guardrail_trap_col_being_dealloced_not_returned_by_alloc,($__internal_1_$__cuda_sm10x_tcgen05_guardrail_trap_phase_invalid_during_alloc - $__internal_0_$__cuda_sm10x_tcgen05_guardrail_trap_col_being_dealloced_not_returned_by_alloc)
$__internal_0_$__cuda_sm10x_tcgen05_guardrail_trap_col_being_dealloced_not_returned_by_alloc:
[----:B------:R-:W-:Y:S05]  /*93b0*/  BPT.TRAP 0x1 ;  /* 0x000000040000795c */ /* 0x000fea0000300000 */
[----:B------:R-:W-:-:S04]  /*93c0*/  HFMA2 R3, -RZ, RZ, 0, 0 ;  /* 0x00000000ff037431 */ /* 0x000fc800000001ff */
[----:B------:R-:W-:Y:S05]  /*93d0*/  RET.REL.NODEC R2 `(_ZN7cutlass13device_kernelINS_4gemm6kernel13GemmUniversalIN4cute5tupleIJiiiiEEENS1_10collective13CollectiveMmaINS1_35MainloopSm100TmaUmmaWarpSpecializedILi13ELi2ELi4ENS5_IJNS4_1CILi2EEENSA_ILi4EEENSA_ILi1EEEEEEEENS5_IJNSA_ILi128EEESG_SG_EEENS_12float_e5m2_tENS5_IJlSD_lEEESI_SJ_NS4_8TiledMMAINS4_8MMA_AtomIJNS4_10MMA_TraitsINS4_25SM100_MMA_F8F6F4_2x1SM_SSEJSI_SI_fSG_SG_NS4_17integral_constantINS4_4UMMA5MajorELSQ_0EEESR_NSO_INSP_7ScaleInELSS_0EEEST_EEEEEENS4_6LayoutINS5_IJSD_SD_SD_EEENS5_IJNSA_ILi0EEESY_SY_EEEEENS5_IJNS4_10UnderscoreES11_S11_EEEEENS4_28SM100_TMA_2SM_LOAD_MULTICASTENS4_14ComposedLayoutINS4_7SwizzleILi3ELi4ELi3EEENS4_18smem_ptr_flag_bitsILi8EEENSW_INS5_IJNSA_ILi8EEESG_EEENS5_IJSG_SD_EEEEEEEvNS4_8identityENS4_18SM100_TMA_2SM_LOADES1E_vS1F_EENS_8epilogue10collective18CollectiveEpilogueINS1I_23Sm100TmaWarpSpecializedILi2ELi2ELi32ELb0ELb0EEEJNS5_IJNSA_ILi64EEESG_SG_EEENS5_IJNSW_IS1N_SD_EENSW_INS5_IJNSA_ILi32EEESB_EEENS5_IJSD_S1N_EEEEEEEESI_SJ_SI_SJ_NS1I_6fusion15FusionCallbacksIS1M_NS1V_17LinearCombinationISI_fSI_fLNS_15FloatRoundStyleE2EEES1O_S1U_JEEENS4_5SM1004TMEM4LOAD26SM100_TMEM_LOAD_32dp32b32xENS4_13SM90_TMA_LOADENS15_INS16_ILi1ELi4ELi3EEES19_NSW_INS5_IJS1A_S1Q_EEENS5_IJS1Q_SD_EEEEEEENS4_39AutoVectorizingCopyWithAssumedAlignmentILi128EEENS4_14SM90_TMA_STOREES2A_S2C_S2C_EEEvvEEEEvNT_6ParamsE) ;  /* 0xffffff6c02087950 */ /* 0x000fea0003c3ffff */
        .weak           $__internal_1_$__cuda_sm10x_tcgen05_guardrail_trap_phase_invalid_during_alloc
        .type           $__internal_1_$__cuda_sm10x_tcgen05_guardrail_trap_phase_invalid_during_alloc,@function
        .size           $__internal_1_$__cuda_sm10x_tcgen05_guardrail_trap_phase_invalid_during_alloc,($__internal_2_$__cuda_sm10x_tcgen05_guardrail_trap_unallocated_columns_being_dealloced - $__internal_1_$__cuda_sm10x_tcgen05_guardrail_trap_phase_invalid_during_alloc)
$__internal_1_$__cuda_sm10x_tcgen05_guardrail_trap_phase_invalid_during_alloc:
[----:B------:R-:W-:Y:S05]  /*93e0*/  BPT.TRAP 0x1 ;  /* 0x000000040000795c */ /* 0x000fea0000300000 */
[----:B------:R-:W-:-:S04]  /*93f0*/  MOV R5, 0x0 ;  /* 0x0000000000057802 */ /* 0x000fc80000000f00 */
[----:B------:R-:W-:Y:S05]  /*9400*/  RET.REL.NODEC R4 `(_ZN7cutlass13device_kernelINS_4gemm6kernel13GemmUniversalIN4cute5tupleIJiiiiEEENS1_10collective13CollectiveMmaINS1_35MainloopSm100TmaUmmaWarpSpecializedILi13ELi2ELi4ENS5_IJNS4_1CILi2EEENSA_ILi4EEENSA_ILi1EEEEEEEENS5_IJNSA_ILi128EEESG_SG_EEENS_12float_e5m2_tENS5_IJlSD_lEEESI_SJ_NS4_8TiledMMAINS4_8MMA_AtomIJNS4_10MMA_TraitsINS4_25SM100_MMA_F8F6F4_2x1SM_SSEJSI_SI_fSG_SG_NS4_17integral_constantINS4_4UMMA5MajorELSQ_0EEESR_NSO_INSP_7ScaleInELSS_0EEEST_EEEEEENS4_6LayoutINS5_IJSD_SD_SD_EEENS5_IJNSA_ILi0EEESY_SY_EEEEENS5_IJNS4_10UnderscoreES11_S11_EEEEENS4_28SM100_TMA_2SM_LOAD_MULTICASTENS4_14ComposedLayoutINS4_7SwizzleILi3ELi4ELi3EEENS4_18smem_ptr_flag_bitsILi8EEENSW_INS5_IJNSA_ILi8EEESG_EEENS5_IJSG_SD_EEEEEEEvNS4_8identityENS4_18SM100_TMA_2SM_LOADES1E_vS1F_EENS_8epilogue10collective18CollectiveEpilogueINS1I_23Sm100TmaWarpSpecializedILi2ELi2ELi32ELb0ELb0EEEJNS5_IJNSA_ILi64EEESG_SG_EEENS5_IJNSW_IS1N_SD_EENSW_INS5_IJNSA_ILi32EEESB_EEENS5_IJSD_S1N_EEEEEEEESI_SJ_SI_SJ_NS1I_6fusion15FusionCallbacksIS1M_NS1V_17LinearCombinationISI_fSI_fLNS_15FloatRoundStyleE2EEES1O_S1U_JEEENS4_5SM1004TMEM4LOAD26SM100_TMEM_LOAD_32dp32b32xENS4_13SM90_TMA_LOADENS15_INS16_ILi1ELi4ELi3EEES19_NSW_INS5_IJS1A_S1Q_EEENS5_IJS1Q_SD_EEEEEEENS4_39AutoVectorizingCopyWithAssumedAlignmentILi128EEENS4_14SM90_TMA_STOREES2A_S2C_S2C_EEEvvEEEEvNT_6ParamsE) ;  /* 0xffffff6804fc7950 */ /* 0x000fea0003c3ffff */
        .weak           $__internal_2_$__cuda_sm10x_tcgen05_guardrail_trap_unallocated_columns_being_dealloced
        .type           $__internal_2_$__cuda_sm10x_tcgen05_guardrail_trap_unallocated_columns_being_dealloced,@function
        .size           $__internal_2_$__cuda_sm10x_tcgen05_guardrail_trap_unallocated_columns_being_dealloced,(.L_x_191 - $__internal_2_$__cuda_sm10x_tcgen05_guardrail_trap_unallocated_columns_being_dealloced)
$__internal_2_$__cuda_sm10x_tcgen05_guardrail_trap_unallocated_columns_being_dealloced:
[----:B------:R-:W-:Y:S05]  /*9410*/  BPT.TRAP 0x1 ;  /* 0x000000040000795c */ /* 0x000fea0000300000 */
[----:B------:R-:W-:-:S04]  /*9420*/  HFMA2 R3, -RZ, RZ, 0, 0 ;  /* 0x00000000ff037431 */ /* 0x000fc800000001ff */
[----:B------:R-:W-:Y:S05]  /*9430*/  RET.REL.NODEC R2 `(_ZN7cutlass13device_kernelINS_4gemm6kernel13GemmUniversalIN4cute5tupleIJiiiiEEENS1_10collective13CollectiveMmaINS1_35MainloopSm100TmaUmmaWarpSpecializedILi13ELi2ELi4ENS5_IJNS4_1CILi2EEENSA_ILi4EEENSA_ILi1EEEEEEEENS5_IJNSA_ILi128EEESG_SG_EEENS_12float_e5m2_tENS5_IJlSD_lEEESI_SJ_NS4_8TiledMMAINS4_8MMA_AtomIJNS4_10MMA_TraitsINS4_25SM100_MMA_F8F6F4_2x1SM_SSEJSI_SI_fSG_SG_NS4_17integral_constantINS4_4UMMA5MajorELSQ_0EEESR_NSO_INSP_7ScaleInELSS_0EEEST_EEEEEENS4_6LayoutINS5_IJSD_SD_SD_EEENS5_IJNSA_ILi0EEESY_SY_EEEEENS5_IJNS4_10UnderscoreES11_S11_EEEEENS4_28SM100_TMA_2SM_LOAD_MULTICASTENS4_14ComposedLayoutINS4_7SwizzleILi3ELi4ELi3EEENS4_18smem_ptr_flag_bitsILi8EEENSW_INS5_IJNSA_ILi8EEESG_EEENS5_IJSG_SD_EEEEEEEvNS4_8identityENS4_18SM100_TMA_2SM_LOADES1E_vS1F_EENS_8epilogue10collective18CollectiveEpilogueINS1I_23Sm100TmaWarpSpecializedILi2ELi2ELi32ELb0ELb0EEEJNS5_IJNSA_ILi64EEESG_SG_EEENS5_IJNSW_IS1N_SD_EENSW_INS5_IJNSA_ILi32EEESB_EEENS5_IJSD_S1N_EEEEEEEESI_SJ_SI_SJ_NS1I_6fusion15FusionCallbacksIS1M_NS1V_17LinearCombinationISI_fSI_fLNS_15FloatRoundStyleE2EEES1O_S1U_JEEENS4_5SM1004TMEM4LOAD26SM100_TMEM_LOAD_32dp32b32xENS4_13SM90_TMA_LOADENS15_INS16_ILi1ELi4ELi3EEES19_NSW_INS5_IJS1A_S1Q_EEENS5_IJS1Q_SD_EEEEEEENS4_39AutoVectorizingCopyWithAssumedAlignmentILi128EEENS4_14SM90_TMA_STOREES2A_S2C_S2C_EEEvvEEEEvNT_6ParamsE) ;  /* 0xffffff6802f07950 */ /* 0x000fea0003c3ffff */
.L_x_190:
[----:B------:R-:W-:-:S00]  /*9440*/  BRA `(.L_x_190) ;  /* 0xfffffffc00fc7947 */ /* 0x000fc0000383ffff */
[----:B------:R-:W-:-:S00]  /*9450*/  NOP ;  /* 0x0000000000007918 */ /* 0x000fc00000000000 */
        /* <DEDUP_REMOVED lines=10> */
.L_x_191:


//--------------------- .nv.global.init           --------------------------
	.section	.nv.global.init,"aw",@progbits
.nv.global.init:
	.type		$str$27,@object
	.size		$str$27,($str$28 - $str$27)
$str$27:
        /*0000*/ 	.byte	0x28, 0x61, 0x64, 0x64, 0x72, 0x65, 0x73, 0x73, 0x20, 0x26, 0x20, 0x6d, 0x61, 0x73, 0x6b, 0x29
        /*0010*/ 	.byte	0x20, 0x3d, 0x3d, 0x20, 0x30, 0x00
	.type		$str$28,@object
	.size		$str$28,($str$26 - $str$28)
$str$28:
        /*0016*/ 	.byte	0x2f, 0x74, 0x6d, 0x70, 0x2f, 0x63, 0x75, 0x74, 0x6c, 0x61, 0x73, 0x73, 0x5f, 0x73, 0x77, 0x65
        /*0026*/ 	.byte	0x65, 0x70, 0x5f, 0x73, 0x72, 0x63, 0x2f, 0x69, 0x6e, 0x63, 0x6c, 0x75, 0x64, 0x65, 0x2f, 0x63
        /*0036*/ 	.byte	0x75, 0x74, 0x65, 0x2f, 0x70, 0x6f, 0x69, 0x6e, 0x74, 0x65, 0x72, 0x5f, 0x66, 0x6c, 0x61, 0x67
        /*0046*/ 	.byte	0x67, 0x65, 0x64, 0x2e, 0x68, 0x70, 0x70, 0x00
	.type		$str$26,@object
	.size		$str$26,($str$25 - $str$26)
$str$26:
        /*004e*/ 	.byte	0x2f, 0x74, 0x6d, 0x70, 0x2f, 0x63, 0x75, 0x74, 0x6c, 0x61, 0x73, 0x73, 0x5f, 0x73, 0x77, 0x65
        /*005e*/ 	.byte	0x65, 0x70, 0x5f, 0x73, 0x72, 0x63, 0x2f, 0x69, 0x6e, 0x63, 0x6c, 0x75, 0x64, 0x65, 0x2f, 0x63
        /*006e*/ 	.byte	0x75, 0x74, 0x65, 0x2f, 0x61, 0x74, 0x6f, 0x6d, 0x2f, 0x63, 0x6f, 0x70, 0x79, 0x5f, 0x74, 0x72
        /*007e*/ 	.byte	0x61, 0x69, 0x74, 0x73, 0x5f, 0x73, 0x6d, 0x31, 0x30, 0x30, 0x2e, 0x68, 0x70, 0x70, 0x00
	.type		$str$25,@object
	.size		$str$25,(__unnamed_1 - $str$25)
$str$25:
        /*008d*/ 	.byte	0x28, 0x28, 0x75, 0x69, 0x6e, 0x74, 0x33, 0x32, 0x5f, 0x74, 0x28, 0x74, 0x68, 0x72, 0x65, 0x61
        /*009d*/ 	.byte	0x64, 0x49, 0x64, 0x78, 0x2e, 0x78, 0x29, 0x20, 0x2f, 0x20, 0x33, 0x32, 0x29, 0x20, 0x25, 0x20
        /*00ad*/ 	.byte	0x34, 0x29, 0x20, 0x3d, 0x3d, 0x20, 0x28, 0x28, 0x28, 0x74, 0x6d, 0x65, 0x6d, 0x5f, 0x61, 0x64
        /*00bd*/ 	.byte	0x64, 0x72, 0x20, 0x3e, 0x3e, 0x20, 0x31, 0x36, 0x29, 0x20, 0x2f, 0x20, 0x33, 0x32, 0x29, 0x20
        /*00cd*/ 	.byte	0x25, 0x20, 0x34, 0x29, 0x00
	.type		__unnamed_1,@object
	.size		__unnamed_1,(__unnamed_2 - __unnamed_1)
__unnamed_1:
        /*00d2*/ 	.byte	0x61, 0x75, 0x74, 0x6f, 0x20, 0x63, 0x75, 0x74, 0x65, 0x3a, 0x3a, 0x61, 0x73, 0x5f, 0x70, 0x6f
        /* <DEDUP_REMOVED lines=24> */
        /*0262*/ 	.byte	0x3a, 0x3a, 0x43, 0x3c, 0x34, 0x30, 0x39, 0x36, 0x3e, 0x3e, 0x3e, 0x3e, 0x5d, 0x00
	.type		__unnamed_2,@object
	.size		__unnamed_2,(.L_2 - __unnamed_2)
__unnamed_2:
        /* <DEDUP_REMOVED lines=40> */
        /*04f0*/ 	.byte	0x74, 0x65, 0x3a, 0x3a, 0x43, 0x3c, 0x30, 0x3e, 0x3e, 0x3e, 0x3e, 0x5d, 0x00
.L_2:


//--------------------- .nv.shared._ZN7cutlass13device_kernelINS_4gemm6kernel13GemmUniversalIN4cute5tupleIJiiiiEEENS1_10collective13CollectiveMmaINS1_35MainloopSm100TmaUmmaWarpSpecializedILi13ELi2ELi4ENS5_IJNS4_1CILi2EEENSA_ILi4EEENSA_ILi1EEEEEEEENS5_IJNSA_ILi128EEESG_SG_EEENS_12float_e5m2_tENS5_IJlSD_lEEESI_SJ_NS4_8TiledMMAINS4_8MMA_AtomIJNS4_10MMA_TraitsINS4_25SM100_MMA_F8F6F4_2x1SM_SSEJSI_SI_fSG_SG_NS4_17integral_constantINS4_4UMMA5MajorELSQ_0EEESR_NSO_INSP_7ScaleInELSS_0EEEST_EEEEEENS4_6LayoutINS5_IJSD_SD_SD_EEENS5_IJNSA_ILi0EEESY_SY_EEEEENS5_IJNS4_10UnderscoreES11_S11_EEEEENS4_28SM100_TMA_2SM_LOAD_MULTICASTENS4_14ComposedLayoutINS4_7SwizzleILi3ELi4ELi3EEENS4_18smem_ptr_flag_bitsILi8EEENSW_INS5_IJNSA_ILi8EEESG_EEENS5_IJSG_SD_EEEEEEEvNS4_8identityENS4_18SM100_TMA_2SM_LOADES1E_vS1F_EENS_8epilogue10collective18CollectiveEpilogueINS1I_23Sm100TmaWarpSpecializedILi2ELi2ELi32ELb0ELb0EEEJNS5_IJNSA_ILi64EEESG_SG_EEENS5_IJNSW_IS1N_SD_EENSW_INS5_IJNSA_ILi32EEESB_EEENS5_IJSD_S1N_EEEEEEEESI_SJ_SI_SJ_NS1I_6fusion15FusionCallbacksIS1M_NS1V_17LinearCombinationISI_fSI_fLNS_15FloatRoundStyleE2EEES1O_S1U_JEEENS4_5SM1004TMEM4LOAD26SM100_TMEM_LOAD_32dp32b32xENS4_13SM90_TMA_LOADENS15_INS16_ILi1ELi4ELi3EEES19_NSW_INS5_IJS1A_S1Q_EEENS5_IJS1Q_SD_EEEEEEENS4_39AutoVectorizingCopyWithAssumedAlignmentILi128EEENS4_14SM90_TMA_STOREES2A_S2C_S2C_EEEvvEEEEvNT_6ParamsE --------------------------
	.section	.nv.shared._ZN7cutlass13device_kernelINS_4gemm6kernel13GemmUniversalIN4cute5tupleIJiiiiEEENS1_10collective13CollectiveMmaINS1_35MainloopSm100TmaUmmaWarpSpecializedILi13ELi2ELi4ENS5_IJNS4_1CILi2EEENSA_ILi4EEENSA_ILi1EEEEEEEENS5_IJNSA_ILi128EEESG_SG_EEENS_12float_e5m2_tENS5_IJlSD_lEEESI_SJ_NS4_8TiledMMAINS4_8MMA_AtomIJNS4_10MMA_TraitsINS4_25SM100_MMA_F8F6F4_2x1SM_SSEJSI_SI_fSG_SG_NS4_17integral_constantINS4_4UMMA5MajorELSQ_0EEESR_NSO_INSP_7ScaleInELSS_0EEEST_EEEEEENS4_6LayoutINS5_IJSD_SD_SD_EEENS5_IJNSA_ILi0EEESY_SY_EEEEENS5_IJNS4_10UnderscoreES11_S11_EEEEENS4_28SM100_TMA_2SM_LOAD_MULTICASTENS4_14ComposedLayoutINS4_7SwizzleILi3ELi4ELi3EEENS4_18smem_ptr_flag_bitsILi8EEENSW_INS5_IJNSA_ILi8EEESG_EEENS5_IJSG_SD_EEEEEEEvNS4_8identityENS4_18SM100_TMA_2SM_LOADES1E_vS1F_EENS_8epilogue10collective18CollectiveEpilogueINS1I_23Sm100TmaWarpSpecializedILi2ELi2ELi32ELb0ELb0EEEJNS5_IJNSA_ILi64EEESG_SG_EEENS5_IJNSW_IS1N_SD_EENSW_INS5_IJNSA_ILi32EEESB_EEENS5_IJSD_S1N_EEEEEEEESI_SJ_SI_SJ_NS1I_6fusion15FusionCallbacksIS1M_NS1V_17LinearCombinationISI_fSI_fLNS_15FloatRoundStyleE2EEES1O_S1U_JEEENS4_5SM1004TMEM4LOAD26SM100_TMEM_LOAD_32dp32b32xENS4_13SM90_TMA_LOADENS15_INS16_ILi1ELi4ELi3EEES19_NSW_INS5_IJS1A_S1Q_EEENS5_IJS1Q_SD_EEEEEEENS4_39AutoVectorizingCopyWithAssumedAlignmentILi128EEENS4_14SM90_TMA_STOREES2A_S2C_S2C_EEEvvEEEEvNT_6ParamsE,"aw",@nobits
	.sectionflags	@""
	.align	16
	.zero		1024


//--------------------- .nv.shared.reserved.0     --------------------------
	.section	.nv.shared.reserved.0,"aw",@nobits
	.weak		__nv_reservedSMEM_offset_0_alias
	.size		__nv_reservedSMEM_offset_0_alias, 0, 64
	.other		__nv_reservedSMEM_offset_0_alias,@"STO_CUDA_RESERVED_SHARED STV_DEFAULT"
__nv_reservedSMEM_offset_0_alias:
	.zero		0
.nv.shared.reserved.0:
	.zero		64
	.weak		__nv_reservedSMEM_tcgen05_partition
	.type		__nv_reservedSMEM_tcgen05_partition,@object
	.size		__nv_reservedSMEM_tcgen05_partition,(.L_0 - __nv_reservedSMEM_tcgen05_partition)
__nv_reservedSMEM_tcgen05_partition:
	.zero		32
.L_0:


//--------------------- .nv.global                --------------------------
	.section	.nv.global,"aw",@nobits
.nv.global:
	.type		_ZN40_INTERNAL_c6123090_4_k_cu_5c67a93f_374014cute1_E,@object
	.size		_ZN40_INTERNAL_c6123090_4_k_cu_5c67a93f_374014cute1_E,(_ZN40_INTERNAL_c6123090_4_k_cu_5c67a93f_374014cuda3std3__45__cpo6cbeginE - _ZN40_INTERNAL_c6123090_4_k_cu_5c67a93f_374014cute1_E)
_ZN40_INTERNAL_c6123090_4_k_cu_5c67a93f_374014cute1_E:
	.zero		1
	.type		_ZN40_INTERNAL_c6123090_4_k_cu_5c67a93f_374014cuda3std3__45__cpo6cbeginE,@object
	.size		_ZN40_INTERNAL_c6123090_4_k_cu_5c67a93f_374014cuda3std3__45__cpo6cbeginE,(_ZN40_INTERNAL_c6123090_4_k_cu_5c67a93f_374014cuda3std3__48in_placeE - _ZN40_INTERNAL_c6123090_4_k_cu_5c67a93f_374014cuda3std3__45__cpo6cbeginE)
_ZN40_INTERNAL_c6123090_4_k_cu_5c67a93f_374014cuda3std3__45__cpo6cbeginE:
	.zero		1
	.type		_ZN40_INTERNAL_c6123090_4_k_cu_5c67a93f_374014cuda3std3__48in_placeE,@object
	.size		_ZN40_INTERNAL_c6123090_4_k_cu_5c67a93f_374014cuda3std3__48in_placeE,(_ZN40_INTERNAL_c6123090_4_k_cu_5c67a93f_374014cuda3std6ranges3__45__cpo9iter_moveE - _ZN40_INTERNAL_c6123090_4_k_cu_5c67a93f_374014cuda3std3__48in_placeE)
_ZN40_INTERNAL_c6123090_4_k_cu_5c67a93f_374014cuda3std3__48in_placeE:
	.zero		1
	.type		_ZN40_INTERNAL_c6123090_4_k_cu_5c67a93f_374014cuda3std6ranges3__45__cpo9iter_moveE,@object
	.size		_ZN40_INTERNAL_c6123090_4_k_cu_5c67a93f_374014cuda3std6ranges3__45__cpo9iter_moveE,(_ZN40_INTERNAL_c6123090_4_k_cu_5c67a93f_374014cuda3std3__45__cpo5beginE - _ZN40_INTERNAL_c6123090_4_k_cu_5c67a93f_374014cuda3std6ranges3__45__cpo9iter_moveE)
_ZN40_INTERNAL_c6123090_4_k_cu_5c67a93f_374014cuda3std6ranges3__45__cpo9iter_moveE:
	.zero		1
	.type		_ZN40_INTERNAL_c6123090_4_k_cu_5c67a93f_374014cuda3std3__45__cpo5beginE,@object
	.size		_ZN40_INTERNAL_c6123090_4_k_cu_5c67a93f_374014cuda3std3__45__cpo5beginE,(_ZN40_INTERNAL_c6123090_4_k_cu_5c67a93f_374014cuda3std3__442_GLOBAL__N__c6123090_4_k_cu_5c67a93f_374016ignoreE - _ZN40_INTERNAL_c6123090_4_k_cu_5c67a93f_374014cuda3std3__45__cpo5beginE)
_ZN40_INTERNAL_c6123090_4_k_cu_5c67a93f_374014cuda3std3__45__cpo5beginE:
	.zero		1
	.type		_ZN40_INTERNAL_c6123090_4_k_cu_5c67a93f_374014cuda3std3__442_GLOBAL__N__c6123090_4_k_cu_5c67a93f_374016ignoreE,@object
	.size		_ZN40_INTERNAL_c6123090_4_k_cu_5c67a93f_374014cuda3std3__442_GLOBAL__N__c6123090_4_k_cu_5c67a93f_374016ignoreE,(_ZN40_INTERNAL_c6123090_4_k_cu_5c67a93f_374014cute7productE - _ZN40_INTERNAL_c6123090_4_k_cu_5c67a93f_374014cuda3std3__442_GLOBAL__N__c6123090_4_k_cu_5c67a93f_374016ignoreE)
_ZN40_INTERNAL_c6123090_4_k_cu_5c67a93f_374014cuda3std3__442_GLOBAL__N__c6123090_4_k_cu_5c67a93f_374016ignoreE:
	.zero		1
	.type		_ZN40_INTERNAL_c6123090_4_k_cu_5c67a93f_374014cute7productE,@object
	.size		_ZN40_INTERNAL_c6123090_4_k_cu_5c67a93f_374014cute7productE,(_ZN40_INTERNAL_c6123090_4_k_cu_5c67a93f_374014cuda3std3__45__cpo3endE - _ZN40_INTERNAL_c6123090_4_k_cu_5c67a93f_374014cute7productE)
_ZN40_INTERNAL_c6123090_4_k_cu_5c67a93f_374014cute7productE:
	.zero		1
	.type		_ZN40_INTERNAL_c6123090_4_k_cu_5c67a93f_374014cuda3std3__45__cpo3endE,@object
	.size		_ZN40_INTERNAL_c6123090_4_k_cu_5c67a93f_374014cuda3std3__45__cpo3endE,(_ZN40_INTERNAL_c6123090_4_k_cu_5c67a93f_374014cuda3std3__419piecewise_constructE - _ZN40_INTERNAL_c6123090_4_k_cu_5c67a93f_374014cuda3std3__45__cpo3endE)
_ZN40_INTERNAL_c6123090_4_k_cu_5c67a93f_374014cuda3std3__45__cpo3endE:
	.zero		1
	.type		_ZN40_INTERNAL_c6123090_4_k_cu_5c67a93f_374014cuda3std3__419piecewise_constructE,@object
	.size		_ZN40_INTERNAL_c6123090_4_k_cu_5c67a93f_374014cuda3std3__419piecewise_constructE,(_ZN40_INTERNAL_c6123090_4_k_cu_5c67a93f_374014cuda3std3__45__cpo4cendE - _ZN40_INTERNAL_c6123090_4_k_cu_5c67a93f_374014cuda3std3__419piecewise_constructE)
_ZN40_INTERNAL_c6123090_4_k_cu_5c67a93f_374014cuda3std3__419piecewise_constructE:
	.zero		1
	.type		_ZN40_INTERNAL_c6123090_4_k_cu_5c67a93f_374014cuda3std3__45__cpo4cendE,@object
	.size		_ZN40_INTERNAL_c6123090_4_k_cu_5c67a93f_374014cuda3std3__45__cpo4cendE,(_ZN40_INTERNAL_c6123090_4_k_cu_5c67a93f_374014cuda3std6ranges3__45__cpo4swapE - _ZN40_INTERNAL_c6123090_4_k_cu_5c67a93f_374014cuda3std3__45__cpo4cendE)
_ZN40_INTERNAL_c6123090_4_k_cu_5c67a93f_374014cuda3std3__45__cpo4cendE:
	.zero		1
	.type		_ZN40_INTERNAL_c6123090_4_k_cu_5c67a93f_374014cuda3std6ranges3__45__cpo4swapE,@object
	.size		_ZN40_INTERNAL_c6123090_4_k_cu_5c67a93f_374014cuda3std6ranges3__45__cpo4swapE,(.L_10 - _ZN40_INTERNAL_c6123090_4_k_cu_5c67a93f_374014cuda3std6ranges3__45__cpo4swapE)
_ZN40_INTERNAL_c6123090_4_k_cu_5c67a93f_374014cuda3std6ranges3__45__cpo4swapE:
	.zero		1
.L_10:


//--------------------- .nv.constant0._ZN7cutlass13device_kernelINS_4gemm6kernel13GemmUniversalIN4cute5tupleIJiiiiEEENS1_10collective13CollectiveMmaINS1_35MainloopSm100TmaUmmaWarpSpecializedILi13ELi2ELi4ENS5_IJNS4_1CILi2EEENSA_ILi4EEENSA_ILi1EEEEEEEENS5_IJNSA_ILi128EEESG_SG_EEENS_12float_e5m2_tENS5_IJlSD_lEEESI_SJ_NS4_8TiledMMAINS4_8MMA_AtomIJNS4_10MMA_TraitsINS4_25SM100_MMA_F8F6F4_2x1SM_SSEJSI_SI_fSG_SG_NS4_17integral_constantINS4_4UMMA5MajorELSQ_0EEESR_NSO_INSP_7ScaleInELSS_0EEEST_EEEEEENS4_6LayoutINS5_IJSD_SD_SD_EEENS5_IJNSA_ILi0EEESY_SY_EEEEENS5_IJNS4_10UnderscoreES11_S11_EEEEENS4_28SM100_TMA_2SM_LOAD_MULTICASTENS4_14ComposedLayoutINS4_7SwizzleILi3ELi4ELi3EEENS4_18smem_ptr_flag_bitsILi8EEENSW_INS5_IJNSA_ILi8EEESG_EEENS5_IJSG_SD_EEEEEEEvNS4_8identityENS4_18SM100_TMA_2SM_LOADES1E_vS1F_EENS_8epilogue10collective18CollectiveEpilogueINS1I_23Sm100TmaWarpSpecializedILi2ELi2ELi32ELb0ELb0EEEJNS5_IJNSA_ILi64EEESG_SG_EEENS5_IJNSW_IS1N_SD_EENSW_INS5_IJNSA_ILi32EEESB_EEENS5_IJSD_S1N_EEEEEEEESI_SJ_SI_SJ_NS1I_6fusion15FusionCallbacksIS1M_NS1V_17LinearCombinationISI_fSI_fLNS_15FloatRoundStyleE2EEES1O_S1U_JEEENS4_5SM1004TMEM4LOAD26SM100_TMEM_LOAD_32dp32b32xENS4_13SM90_TMA_LOADENS15_INS16_ILi1ELi4ELi3EEES19_NSW_INS5_IJS1A_S1Q_EEENS5_IJS1Q_SD_EEEEEEENS4_39AutoVectorizingCopyWithAssumedAlignmentILi128EEENS4_14SM90_TMA_STOREES2A_S2C_S2C_EEEvvEEEEvNT_6ParamsE --------------------------
	.section	.nv.constant0._ZN7cutlass13device_kernelINS_4gemm6kernel13GemmUniversalIN4cute5tupleIJiiiiEEENS1_10collective13CollectiveMmaINS1_35MainloopSm100TmaUmmaWarpSpecializedILi13ELi2ELi4ENS5_IJNS4_1CILi2EEENSA_ILi4EEENSA_ILi1EEEEEEEENS5_IJNSA_ILi128EEESG_SG_EEENS_12float_e5m2_tENS5_IJlSD_lEEESI_SJ_NS4_8TiledMMAINS4_8MMA_AtomIJNS4_10MMA_TraitsINS4_25SM100_MMA_F8F6F4_2x1SM_SSEJSI_SI_fSG_SG_NS4_17integral_constantINS4_4UMMA5MajorELSQ_0EEESR_NSO_INSP_7ScaleInELSS_0EEEST_EEEEEENS4_6LayoutINS5_IJSD_SD_SD_EEENS5_IJNSA_ILi0EEESY_SY_EEEEENS5_IJNS4_10UnderscoreES11_S11_EEEEENS4_28SM100_TMA_2SM_LOAD_MULTICASTENS4_14ComposedLayoutINS4_7SwizzleILi3ELi4ELi3EEENS4_18smem_ptr_flag_bitsILi8EEENSW_INS5_IJNSA_ILi8EEESG_EEENS5_IJSG_SD_EEEEEEEvNS4_8identityENS4_18SM100_TMA_2SM_LOADES1E_vS1F_EENS_8epilogue10collective18CollectiveEpilogueINS1I_23Sm100TmaWarpSpecializedILi2ELi2ELi32ELb0ELb0EEEJNS5_IJNSA_ILi64EEESG_SG_EEENS5_IJNSW_IS1N_SD_EENSW_INS5_IJNSA_ILi32EEESB_EEENS5_IJSD_S1N_EEEEEEEESI_SJ_SI_SJ_NS1I_6fusion15FusionCallbacksIS1M_NS1V_17LinearCombinationISI_fSI_fLNS_15FloatRoundStyleE2EEES1O_S1U_JEEENS4_5SM1004TMEM4LOAD26SM100_TMEM_LOAD_32dp32b32xENS4_13SM90_TMA_LOADENS15_INS16_ILi1ELi4ELi3EEES19_NSW_INS5_IJS1A_S1Q_EEENS5_IJS1Q_SD_EEEEEEENS4_39AutoVectorizingCopyWithAssumedAlignmentILi128EEENS4_14SM90_TMA_STOREES2A_S2C_S2C_EEEvvEEEEvNT_6ParamsE,"a",@progbits
	.sectionflags	@""
	.align	4
.nv.constant0._ZN7cutlass13device_kernelINS_4gemm6kernel13GemmUniversalIN4cute5tupleIJiiiiEEENS1_10collective13CollectiveMmaINS1_35MainloopSm100TmaUmmaWarpSpecializedILi13ELi2ELi4ENS5_IJNS4_1CILi2EEENSA_ILi4EEENSA_ILi1EEEEEEEENS5_IJNSA_ILi128EEESG_SG_EEENS_12float_e5m2_tENS5_IJlSD_lEEESI_SJ_NS4_8TiledMMAINS4_8MMA_AtomIJNS4_10MMA_TraitsINS4_25SM100_MMA_F8F6F4_2x1SM_SSEJSI_SI_fSG_SG_NS4_17integral_constantINS4_4UMMA5MajorELSQ_0EEESR_NSO_INSP_7ScaleInELSS_0EEEST_EEEEEENS4_6LayoutINS5_IJSD_SD_SD_EEENS5_IJNSA_ILi0EEESY_SY_EEEEENS5_IJNS4_10UnderscoreES11_S11_EEEEENS4_28SM100_TMA_2SM_LOAD_MULTICASTENS4_14ComposedLayoutINS4_7SwizzleILi3ELi4ELi3EEENS4_18smem_ptr_flag_bitsILi8EEENSW_INS5_IJNSA_ILi8EEESG_EEENS5_IJSG_SD_EEEEEEEvNS4_8identityENS4_18SM100_TMA_2SM_LOADES1E_vS1F_EENS_8epilogue10collective18CollectiveEpilogueINS1I_23Sm100TmaWarpSpecializedILi2ELi2ELi32ELb0ELb0EEEJNS5_IJNSA_ILi64EEESG_SG_EEENS5_IJNSW_IS1N_SD_EENSW_INS5_IJNSA_ILi32EEESB_EEENS5_IJSD_S1N_EEEEEEEESI_SJ_SI_SJ_NS1I_6fusion15FusionCallbacksIS1M_NS1V_17LinearCombinationISI_fSI_fLNS_15FloatRoundStyleE2EEES1O_S1U_JEEENS4_5SM1004TMEM4LOAD26SM100_TMEM_LOAD_32dp32b32xENS4_13SM90_TMA_LOADENS15_INS16_ILi1ELi4ELi3EEES19_NSW_INS5_IJS1A_S1Q_EEENS5_IJS1Q_SD_EEEEEEENS4_39AutoVectorizingCopyWithAssumedAlignmentILi128EEENS4_14SM90_TMA_STOREES2A_S2C_S2C_EEEvvEEEEvNT_6ParamsE:
	.zero		2944


//--------------------- SYMBOLS --------------------------

	.type		.nv.reservedSmem.offset0,@object
	.size		.nv.reservedSmem.offset0,0x4
	.type		.nv.reservedSmem.cap,@object
	.size		.nv.reservedSmem.cap,0x4
	.type		__assertfail,@function
